// auto-generated by cutlass_sweep.sparse_gemm — config: {"arch": "sm_90", "cluster_m": 1, "cluster_n": 1, "dtype": "fp16", "tile_k": 64, "tile_m": 64, "tile_n": 64}
#include "cutlass/cutlass.h"
#include "cutlass/gemm/collective/collective_builder.hpp"
#include "cutlass/gemm/device/gemm_universal_adapter.h"
#include "cutlass/gemm/kernel/gemm_universal.hpp"
#include "cutlass/epilogue/collective/collective_builder.hpp"

using Elem = cutlass::half_t;
using Acc  = float;
using TileShape    = cute::Shape<cute::_64, cute::_64, cute::_64>;
using ClusterShape = cute::Shape<cute::_1, cute::_1, cute::_1>;

using CollectiveEpilogue = typename cutlass::epilogue::collective::CollectiveBuilder<
    cutlass::arch::Sm90, cutlass::arch::OpClassSparseTensorOp,
    TileShape, ClusterShape,
    cutlass::epilogue::collective::EpilogueTileAuto,
    Acc, Acc,
    Acc, cutlass::layout::ColumnMajor, 128 / cutlass::sizeof_bits<Acc>::value,
    Acc, cutlass::layout::ColumnMajor, 128 / cutlass::sizeof_bits<Acc>::value,
    cutlass::epilogue::collective::EpilogueScheduleAuto
  >::CollectiveOp;

using CollectiveMainloop = typename cutlass::gemm::collective::CollectiveBuilder<
    cutlass::arch::Sm90, cutlass::arch::OpClassSparseTensorOp,
    Elem, cutlass::layout::RowMajor, 128 / cutlass::sizeof_bits<Elem>::value,
    Elem, cutlass::layout::ColumnMajor, 128 / cutlass::sizeof_bits<Elem>::value,
    Acc,
    TileShape, ClusterShape,
    cutlass::gemm::collective::StageCountAutoCarveout<static_cast<int>(sizeof(typename CollectiveEpilogue::SharedStorage))>,
    cutlass::gemm::collective::KernelScheduleAuto
  >::CollectiveOp;

using GemmKernel = cutlass::gemm::kernel::GemmUniversal<
    cute::Shape<int,int,int,int>,
    CollectiveMainloop,
    CollectiveEpilogue
>;
using Gemm = cutlass::gemm::device::GemmUniversalAdapter<GemmKernel>;

auto* _anchor = &cutlass::device_kernel<GemmKernel>;


// ===== COMPILED SASS (sm_90a) =====

	.target	sm_90a

	.elftype	@"ET_EXEC"


//--------------------- .note.nv.tkinfo           --------------------------
	.section	.note.nv.tkinfo,"",@"SHT_NOTE"
	.sectionflags	@"SHF_NOTE_NV_TKINFO"
	.tkinfo
        /*0018*/ 	.word	0x00000002
        /*0030*/ 	.string	""
        /*0030*/ 	.string	"ptxas"
        /*0030*/ 	.string	"Cuda compilation tools, release 13.0, V13.0.88"
        /*0030*/ 	.string	"Build cuda_13.0.r13.0/compiler.36424714_0"
        /*0030*/ 	.string	"-arch sm_90a -m 64 "



//--------------------- .note.nv.cuinfo           --------------------------
	.section	.note.nv.cuinfo,"",@"SHT_NOTE"
	.sectionflags	@"SHF_NOTE_NV_CUINFO"
        /*0018*/ 	.short	0x0002
        /*001a*/ 	.short	0x005a
        /*001c*/ 	.short	0x0082
	.zero		2


//--------------------- .nv.info                  --------------------------
	.section	.nv.info,"",@"SHT_CUDA_INFO"
	.align	4


	//----- nvinfo : EIATTR_REGCOUNT
	.align		4
        /*0000*/ 	.byte	0x04, 0x2f
        /*0002*/ 	.short	(.L_12 - .L_11)
	.align		4
.L_11:
        /*0004*/ 	.word	index@(_ZN7cutlass13device_kernelINS_4gemm6kernel13GemmUniversalIN4cute5tupleIJiiiiEEENS1_10collective13CollectiveMmaINS1_40MainloopSm90TmaGmmaWarpSpecializedSparseILi18ENS5_IJNS4_1CILi1EEESB_SB_EEENS1_32KernelTmaWarpSpecializedPingpongEEENS5_IJNSA_ILi64EEESF_SF_EEENS_6half_tENS5_IJNS4_6LayoutINS5_IJiNS5_IJNSA_ILi2EEEiEEEiEEENS5_IJlNS5_IJSB_SJ_EEElEEEEENSI_INS5_IJNS5_IJNS5_IJNSA_ILi8EEESJ_NSA_ILi4EEEEEEiEEENS5_IJNS5_IJNSA_ILi16EEESJ_SJ_EEEiEEEiEEENS5_IJNS5_IJNS5_IJSF_ST_NSA_ILi1024EEEEEENSA_ILi4096EEEEEENS5_IJNS5_IJSB_NSA_ILi512EEENSA_ILi32EEEEEElEEElEEEEEEEESH_NS5_IJlSB_lEEENS4_8TiledMMAINS4_8MMA_AtomIJNS4_4SM904GMMA6SPARSE26GMMA_64x64x32_F32F16F16_SSILNS1C_5MajorE0ELS1F_0ELNS1C_7ScaleInE1ELS1G_1ELNS1C_9SparseSelE0EEEEEENSI_ISC_NS5_IJNSA_ILi0EEES1K_S1K_EEEEENS5_IJNS4_10UnderscoreES1N_S1N_EEEEENS4_13SM90_TMA_LOADENS4_14ComposedLayoutINS4_7SwizzleILi2ELi4ELi3EEENS4_25smem_sparse_ptr_flag_bitsILi2ELi16EEENSI_INS5_IJNS5_IJSB_SP_EEENS5_IJSJ_S12_EEEEEENS5_IJNS5_IJS1K_SF_EEESM_EEEEEEEvNS4_8identityES1Q_NS1R_INS1S_ILi3ELi4ELi3EEENS4_18smem_ptr_flag_bitsILi16EEENSI_INS5_IJSP_SF_EEENS5_IJSF_SB_EEEEEEEvS23_EENS_8epilogue10collective6detail29Sm90TmaWarpSpecializedAdapterINS2D_15DefaultEpilogueIfNS5_IJSB_llEEES2H_NS2C_6thread17LinearCombinationIfLi1EffLNS2I_9ScaleType4KindE0ELNS_15FloatRoundStyleE2EfEENS1_15EpilogueDefaultEEEEEvvEEEEvNT_6ParamsE)
        /*0008*/ 	.word	0x000000a8


	//----- nvinfo : EIATTR_FRAME_SIZE
	.align		4
.L_12:
        /*000c*/ 	.byte	0x04, 0x11
        /*000e*/ 	.short	(.L_14 - .L_13)
	.align		4
.L_13:
        /*0010*/ 	.word	index@(_ZN7cutlass13device_kernelINS_4gemm6kernel13GemmUniversalIN4cute5tupleIJiiiiEEENS1_10collective13CollectiveMmaINS1_40MainloopSm90TmaGmmaWarpSpecializedSparseILi18ENS5_IJNS4_1CILi1EEESB_SB_EEENS1_32KernelTmaWarpSpecializedPingpongEEENS5_IJNSA_ILi64EEESF_SF_EEENS_6half_tENS5_IJNS4_6LayoutINS5_IJiNS5_IJNSA_ILi2EEEiEEEiEEENS5_IJlNS5_IJSB_SJ_EEElEEEEENSI_INS5_IJNS5_IJNS5_IJNSA_ILi8EEESJ_NSA_ILi4EEEEEEiEEENS5_IJNS5_IJNSA_ILi16EEESJ_SJ_EEEiEEEiEEENS5_IJNS5_IJNS5_IJSF_ST_NSA_ILi1024EEEEEENSA_ILi4096EEEEEENS5_IJNS5_IJSB_NSA_ILi512EEENSA_ILi32EEEEEElEEElEEEEEEEESH_NS5_IJlSB_lEEENS4_8TiledMMAINS4_8MMA_AtomIJNS4_4SM904GMMA6SPARSE26GMMA_64x64x32_F32F16F16_SSILNS1C_5MajorE0ELS1F_0ELNS1C_7ScaleInE1ELS1G_1ELNS1C_9SparseSelE0EEEEEENSI_ISC_NS5_IJNSA_ILi0EEES1K_S1K_EEEEENS5_IJNS4_10UnderscoreES1N_S1N_EEEEENS4_13SM90_TMA_LOADENS4_14ComposedLayoutINS4_7SwizzleILi2ELi4ELi3EEENS4_25smem_sparse_ptr_flag_bitsILi2ELi16EEENSI_INS5_IJNS5_IJSB_SP_EEENS5_IJSJ_S12_EEEEEENS5_IJNS5_IJS1K_SF_EEESM_EEEEEEEvNS4_8identityES1Q_NS1R_INS1S_ILi3ELi4ELi3EEENS4_18smem_ptr_flag_bitsILi16EEENSI_INS5_IJSP_SF_EEENS5_IJSF_SB_EEEEEEEvS23_EENS_8epilogue10collective6detail29Sm90TmaWarpSpecializedAdapterINS2D_15DefaultEpilogueIfNS5_IJSB_llEEES2H_NS2C_6thread17LinearCombinationIfLi1EffLNS2I_9ScaleType4KindE0ELNS_15FloatRoundStyleE2EfEENS1_15EpilogueDefaultEEEEEvvEEEEvNT_6ParamsE)
        /*0014*/ 	.word	0x00000000


	//----- nvinfo : EIATTR_MIN_STACK_SIZE
	.align		4
.L_14:
        /*0018*/ 	.byte	0x04, 0x12
        /*001a*/ 	.short	(.L_16 - .L_15)
	.align		4
.L_15:
        /*001c*/ 	.word	index@(_ZN7cutlass13device_kernelINS_4gemm6kernel13GemmUniversalIN4cute5tupleIJiiiiEEENS1_10collective13CollectiveMmaINS1_40MainloopSm90TmaGmmaWarpSpecializedSparseILi18ENS5_IJNS4_1CILi1EEESB_SB_EEENS1_32KernelTmaWarpSpecializedPingpongEEENS5_IJNSA_ILi64EEESF_SF_EEENS_6half_tENS5_IJNS4_6LayoutINS5_IJiNS5_IJNSA_ILi2EEEiEEEiEEENS5_IJlNS5_IJSB_SJ_EEElEEEEENSI_INS5_IJNS5_IJNS5_IJNSA_ILi8EEESJ_NSA_ILi4EEEEEEiEEENS5_IJNS5_IJNSA_ILi16EEESJ_SJ_EEEiEEEiEEENS5_IJNS5_IJNS5_IJSF_ST_NSA_ILi1024EEEEEENSA_ILi4096EEEEEENS5_IJNS5_IJSB_NSA_ILi512EEENSA_ILi32EEEEEElEEElEEEEEEEESH_NS5_IJlSB_lEEENS4_8TiledMMAINS4_8MMA_AtomIJNS4_4SM904GMMA6SPARSE26GMMA_64x64x32_F32F16F16_SSILNS1C_5MajorE0ELS1F_0ELNS1C_7ScaleInE1ELS1G_1ELNS1C_9SparseSelE0EEEEEENSI_ISC_NS5_IJNSA_ILi0EEES1K_S1K_EEEEENS5_IJNS4_10UnderscoreES1N_S1N_EEEEENS4_13SM90_TMA_LOADENS4_14ComposedLayoutINS4_7SwizzleILi2ELi4ELi3EEENS4_25smem_sparse_ptr_flag_bitsILi2ELi16EEENSI_INS5_IJNS5_IJSB_SP_EEENS5_IJSJ_S12_EEEEEENS5_IJNS5_IJS1K_SF_EEESM_EEEEEEEvNS4_8identityES1Q_NS1R_INS1S_ILi3ELi4ELi3EEENS4_18smem_ptr_flag_bitsILi16EEENSI_INS5_IJSP_SF_EEENS5_IJSF_SB_EEEEEEEvS23_EENS_8epilogue10collective6detail29Sm90TmaWarpSpecializedAdapterINS2D_15DefaultEpilogueIfNS5_IJSB_llEEES2H_NS2C_6thread17LinearCombinationIfLi1EffLNS2I_9ScaleType4KindE0ELNS_15FloatRoundStyleE2EfEENS1_15EpilogueDefaultEEEEEvvEEEEvNT_6ParamsE)
        /*0020*/ 	.word	0x00000000
.L_16:


//--------------------- .nv.compat                --------------------------
	.section	.nv.compat,"",@"SHT_CUDA_COMPAT_INFO"
	.align	4
        /*0000*/ 	.byte	0x02, 0x09, 0x01, 0x00, 0x02, 0x02, 0x04, 0x00, 0x02, 0x05, 0x05, 0x00, 0x03, 0x07, 0x01, 0x01
        /*0010*/ 	.byte	0x02, 0x03, 0x01, 0x00, 0x02, 0x06, 0x01, 0x00, 0x04, 0x0b, 0x08, 0x00, 0x00, 0x00, 0x00, 0x00
        /*0020*/ 	.byte	0x00, 0x00, 0x00, 0x00


//--------------------- .nv.info._ZN7cutlass13device_kernelINS_4gemm6kernel13GemmUniversalIN4cute5tupleIJiiiiEEENS1_10collective13CollectiveMmaINS1_40MainloopSm90TmaGmmaWarpSpecializedSparseILi18ENS5_IJNS4_1CILi1EEESB_SB_EEENS1_32KernelTmaWarpSpecializedPingpongEEENS5_IJNSA_ILi64EEESF_SF_EEENS_6half_tENS5_IJNS4_6LayoutINS5_IJiNS5_IJNSA_ILi2EEEiEEEiEEENS5_IJlNS5_IJSB_SJ_EEElEEEEENSI_INS5_IJNS5_IJNS5_IJNSA_ILi8EEESJ_NSA_ILi4EEEEEEiEEENS5_IJNS5_IJNSA_ILi16EEESJ_SJ_EEEiEEEiEEENS5_IJNS5_IJNS5_IJSF_ST_NSA_ILi1024EEEEEENSA_ILi4096EEEEEENS5_IJNS5_IJSB_NSA_ILi512EEENSA_ILi32EEEEEElEEElEEEEEEEESH_NS5_IJlSB_lEEENS4_8TiledMMAINS4_8MMA_AtomIJNS4_4SM904GMMA6SPARSE26GMMA_64x64x32_F32F16F16_SSILNS1C_5MajorE0ELS1F_0ELNS1C_7ScaleInE1ELS1G_1ELNS1C_9SparseSelE0EEEEEENSI_ISC_NS5_IJNSA_ILi0EEES1K_S1K_EEEEENS5_IJNS4_10UnderscoreES1N_S1N_EEEEENS4_13SM90_TMA_LOADENS4_14ComposedLayoutINS4_7SwizzleILi2ELi4ELi3EEENS4_25smem_sparse_ptr_flag_bitsILi2ELi16EEENSI_INS5_IJNS5_IJSB_SP_EEENS5_IJSJ_S12_EEEEEENS5_IJNS5_IJS1K_SF_EEESM_EEEEEEEvNS4_8identityES1Q_NS1R_INS1S_ILi3ELi4ELi3EEENS4_18smem_ptr_flag_bitsILi16EEENSI_INS5_IJSP_SF_EEENS5_IJSF_SB_EEEEEEEvS23_EENS_8epilogue10collective6detail29Sm90TmaWarpSpecializedAdapterINS2D_15DefaultEpilogueIfNS5_IJSB_llEEES2H_NS2C_6thread17LinearCombinationIfLi1EffLNS2I_9ScaleType4KindE0ELNS_15FloatRoundStyleE2EfEENS1_15EpilogueDefaultEEEEEvvEEEEvNT_6ParamsE --------------------------
	.section	.nv.info._ZN7cutlass13device_kernelINS_4gemm6kernel13GemmUniversalIN4cute5tupleIJiiiiEEENS1_10collective13CollectiveMmaINS1_40MainloopSm90TmaGmmaWarpSpecializedSparseILi18ENS5_IJNS4_1CILi1EEESB_SB_EEENS1_32KernelTmaWarpSpecializedPingpongEEENS5_IJNSA_ILi64EEESF_SF_EEENS_6half_tENS5_IJNS4_6LayoutINS5_IJiNS5_IJNSA_ILi2EEEiEEEiEEENS5_IJlNS5_IJSB_SJ_EEElEEEEENSI_INS5_IJNS5_IJNS5_IJNSA_ILi8EEESJ_NSA_ILi4EEEEEEiEEENS5_IJNS5_IJNSA_ILi16EEESJ_SJ_EEEiEEEiEEENS5_IJNS5_IJNS5_IJSF_ST_NSA_ILi1024EEEEEENSA_ILi4096EEEEEENS5_IJNS5_IJSB_NSA_ILi512EEENSA_ILi32EEEEEElEEElEEEEEEEESH_NS5_IJlSB_lEEENS4_8TiledMMAINS4_8MMA_AtomIJNS4_4SM904GMMA6SPARSE26GMMA_64x64x32_F32F16F16_SSILNS1C_5MajorE0ELS1F_0ELNS1C_7ScaleInE1ELS1G_1ELNS1C_9SparseSelE0EEEEEENSI_ISC_NS5_IJNSA_ILi0EEES1K_S1K_EEEEENS5_IJNS4_10UnderscoreES1N_S1N_EEEEENS4_13SM90_TMA_LOADENS4_14ComposedLayoutINS4_7SwizzleILi2ELi4ELi3EEENS4_25smem_sparse_ptr_flag_bitsILi2ELi16EEENSI_INS5_IJNS5_IJSB_SP_EEENS5_IJSJ_S12_EEEEEENS5_IJNS5_IJS1K_SF_EEESM_EEEEEEEvNS4_8identityES1Q_NS1R_INS1S_ILi3ELi4ELi3EEENS4_18smem_ptr_flag_bitsILi16EEENSI_INS5_IJSP_SF_EEENS5_IJSF_SB_EEEEEEEvS23_EENS_8epilogue10collective6detail29Sm90TmaWarpSpecializedAdapterINS2D_15DefaultEpilogueIfNS5_IJSB_llEEES2H_NS2C_6thread17LinearCombinationIfLi1EffLNS2I_9ScaleType4KindE0ELNS_15FloatRoundStyleE2EfEENS1_15EpilogueDefaultEEEEEvvEEEEvNT_6ParamsE,"",@"SHT_CUDA_INFO"
	.sectionflags	@""
	.align	4


	//----- nvinfo : EIATTR_CUDA_API_VERSION
	.align		4
        /*0000*/ 	.byte	0x04, 0x37
        /*0002*/ 	.short	(.L_18 - .L_17)
.L_17:
        /*0004*/ 	.word	0x00000082


	//----- nvinfo : EIATTR_KPARAM_INFO
	.align		4
.L_18:
        /*0008*/ 	.byte	0x04, 0x17
        /*000a*/ 	.short	(.L_20 - .L_19)
.L_19:
        /*000c*/ 	.word	0x00000000
        /*0010*/ 	.short	0x0000
        /*0012*/ 	.short	0x0070
        /*0014*/ 	.byte	0x00, 0xf0, 0x01, 0x14


	//----- nvinfo : EIATTR_SPARSE_MMA_MASK
	.align		4
.L_20:
        /*0018*/ 	.byte	0x03, 0x50
        /*001a*/ 	.short	0x0002


	//----- nvinfo : EIATTR_MAXREG_COUNT
	.align		4
        /*001c*/ 	.byte	0x03, 0x1b
        /*001e*/ 	.short	0x00a8


	//----- nvinfo : EIATTR_NUM_BARRIERS
	.align		4
        /*0020*/ 	.byte	0x02, 0x4c
        /*0022*/ 	.byte	0x01
	.zero		1


	//----- nvinfo : EIATTR_MERCURY_ISA_VERSION
	.align		4
        /*0024*/ 	.byte	0x03, 0x5f
        /*0026*/ 	.short	0x0101


	//----- nvinfo : EIATTR_INT_WARP_WIDE_INSTR_OFFSETS
	.align		4
        /*0028*/ 	.byte	0x04, 0x31
        /*002a*/ 	.short	(.L_22 - .L_21)


	//   ....[0]....
.L_21:
        /*002c*/ 	.word	0x00000600


	//   ....[1]....
        /*0030*/ 	.word	0x00000620


	//   ....[2]....
        /*0034*/ 	.word	0x000006a0


	//   ....[3]....
        /*0038*/ 	.word	0x000006b0


	//   ....[4]....
        /*003c*/ 	.word	0x000006c0


	//   ....[5]....
        /*0040*/ 	.word	0x000006e0


	//   ....[6]....
        /*0044*/ 	.word	0x00000770


	//   ....[7]....
        /*0048*/ 	.word	0x00000790


	//----- nvinfo : EIATTR_COOP_GROUP_MASK_REGIDS
	.align		4
.L_22:
        /*004c*/ 	.byte	0x04, 0x29
        /*004e*/ 	.short	(.L_24 - .L_23)


	//   ....[0]....
.L_23:
        /*0050*/ 	.word	0xffffffff


	//   ....[1]....
        /*0054*/ 	.word	0xffffffff


	//   ....[2]....
        /*0058*/ 	.word	0xffffffff


	//   ....[3]....
        /*005c*/ 	.word	0xffffffff


	//   ....[4]....
        /*0060*/ 	.word	0xffffffff


	//   ....[5]....
        /*0064*/ 	.word	0xffffffff


	//----- nvinfo : EIATTR_COOP_GROUP_INSTR_OFFSETS
	.align		4
.L_24:
        /*0068*/ 	.byte	0x04, 0x28
        /*006a*/ 	.short	(.L_26 - .L_25)


	//   ....[0]....
.L_25:
        /*006c*/ 	.word	0x00000060


	//   ....[1]....
        /*0070*/ 	.word	0x00000070


	//   ....[2]....
        /*0074*/ 	.word	0x00000160


	//   ....[3]....
        /*0078*/ 	.word	0x000004e0


	//   ....[4]....
        /*007c*/ 	.word	0x00000520


	//   ....[5]....
        /*0080*/ 	.word	0x00000560


	//----- nvinfo : EIATTR_REG_RECONFIG
	.align		4
.L_26:
        /*0084*/ 	.byte	0x01, 0x54
	.zero		2


	//----- nvinfo : EIATTR_MBARRIER_INSTR_OFFSETS
	.align		4
        /*0088*/ 	.byte	0x04, 0x39
        /*008a*/ 	.short	(.L_28 - .L_27)


	//   ....[0]....
.L_27:
        /*008c*/ 	.word	0x00000280
        /*0090*/ 	.word	0x000000ff
        /*0094*/ 	.word	0x00000000
        /*0098*/ 	.short	0x0100
        /*009a*/ 	.byte	0x08
	.zero		1


	//   ....[1]....
        /*009c*/ 	.word	0x00000290
        /*00a0*/ 	.word	0x000000ff
        /*00a4*/ 	.word	0x00000090
        /*00a8*/ 	.short	0x0100
        /*00aa*/ 	.byte	0x08
	.zero		1


	//   ....[2]....
        /*00ac*/ 	.word	0x000002a0
        /*00b0*/ 	.word	0x000000ff
        /*00b4*/ 	.word	0x00000008
        /*00b8*/ 	.short	0x0100
        /*00ba*/ 	.byte	0x08
	.zero		1


	//   ....[3]....
        /*00bc*/ 	.word	0x000002b0
        /*00c0*/ 	.word	0x000000ff
        /*00c4*/ 	.word	0x00000098
        /*00c8*/ 	.short	0x0100
        /*00ca*/ 	.byte	0x08
	.zero		1


	//   ....[4]....
        /*00cc*/ 	.word	0x000002c0
        /*00d0*/ 	.word	0x000000ff
        /*00d4*/ 	.word	0x00000010
        /*00d8*/ 	.short	0x0100
        /*00da*/ 	.byte	0x08
	.zero		1


	//   ....[5]....
        /*00dc*/ 	.word	0x000002d0
        /*00e0*/ 	.word	0x000000ff
        /*00e4*/ 	.word	0x000000a0
        /*00e8*/ 	.short	0x0100
        /*00ea*/ 	.byte	0x08
	.zero		1


	//   ....[6]....
        /*00ec*/ 	.word	0x000002e0
        /*00f0*/ 	.word	0x000000ff
        /*00f4*/ 	.word	0x00000018
        /*00f8*/ 	.short	0x0100
        /*00fa*/ 	.byte	0x08
	.zero		1


	//   ....[7]....
        /*00fc*/ 	.word	0x000002f0
        /*0100*/ 	.word	0x000000ff
        /*0104*/ 	.word	0x000000a8
        /*0108*/ 	.short	0x0100
        /*010a*/ 	.byte	0x08
	.zero		1


	//   ....[8]....
        /*010c*/ 	.word	0x00000300
        /*0110*/ 	.word	0x000000ff
        /*0114*/ 	.word	0x00000020
        /*0118*/ 	.short	0x0100
        /*011a*/ 	.byte	0x08
	.zero		1


	//   ....[9]....
        /*011c*/ 	.word	0x00000310
        /*0120*/ 	.word	0x000000ff
        /*0124*/ 	.word	0x000000b0
        /*0128*/ 	.short	0x0100
        /*012a*/ 	.byte	0x08
	.zero		1


	//   ....[10]....
        /*012c*/ 	.word	0x00000320
        /*0130*/ 	.word	0x000000ff
        /*0134*/ 	.word	0x00000028
        /*0138*/ 	.short	0x0100
        /*013a*/ 	.byte	0x08
	.zero		1


	//   ....[11]....
        /*013c*/ 	.word	0x00000330
        /*0140*/ 	.word	0x000000ff
        /*0144*/ 	.word	0x000000b8
        /*0148*/ 	.short	0x0100
        /*014a*/ 	.byte	0x08
	.zero		1


	//   ....[12]....
        /*014c*/ 	.word	0x00000340
        /*0150*/ 	.word	0x000000ff
        /*0154*/ 	.word	0x00000030
        /*0158*/ 	.short	0x0100
        /*015a*/ 	.byte	0x08
	.zero		1


	//   ....[13]....
        /*015c*/ 	.word	0x00000350
        /*0160*/ 	.word	0x000000ff
        /*0164*/ 	.word	0x000000c0
        /*0168*/ 	.short	0x0100
        /*016a*/ 	.byte	0x08
	.zero		1


	//   ....[14]....
        /*016c*/ 	.word	0x00000360
        /*0170*/ 	.word	0x000000ff
        /*0174*/ 	.word	0x00000038
        /*0178*/ 	.short	0x0100
        /*017a*/ 	.byte	0x08
	.zero		1


	//   ....[15]....
        /*017c*/ 	.word	0x00000370
        /*0180*/ 	.word	0x000000ff
        /*0184*/ 	.word	0x000000c8
        /*0188*/ 	.short	0x0100
        /*018a*/ 	.byte	0x08
	.zero		1


	//   ....[16]....
        /*018c*/ 	.word	0x00000380
        /*0190*/ 	.word	0x000000ff
        /*0194*/ 	.word	0x00000040
        /*0198*/ 	.short	0x0100
        /*019a*/ 	.byte	0x08
	.zero		1


	//   ....[17]....
        /*019c*/ 	.word	0x00000390
        /*01a0*/ 	.word	0x000000ff
        /*01a4*/ 	.word	0x000000d0
        /*01a8*/ 	.short	0x0100
        /*01aa*/ 	.byte	0x08
	.zero		1


	//   ....[18]....
        /*01ac*/ 	.word	0x000003a0
        /*01b0*/ 	.word	0x000000ff
        /*01b4*/ 	.word	0x00000048
        /*01b8*/ 	.short	0x0100
        /*01ba*/ 	.byte	0x08
	.zero		1


	//   ....[19]....
        /*01bc*/ 	.word	0x000003b0
        /*01c0*/ 	.word	0x000000ff
        /*01c4*/ 	.word	0x000000d8
        /*01c8*/ 	.short	0x0100
        /*01ca*/ 	.byte	0x08
	.zero		1


	//   ....[20]....
        /*01cc*/ 	.word	0x000003c0
        /*01d0*/ 	.word	0x000000ff
        /*01d4*/ 	.word	0x00000050
        /*01d8*/ 	.short	0x0100
        /*01da*/ 	.byte	0x08
	.zero		1


	//   ....[21]....
        /*01dc*/ 	.word	0x000003d0
        /*01e0*/ 	.word	0x000000ff
        /*01e4*/ 	.word	0x000000e0
        /*01e8*/ 	.short	0x0100
        /*01ea*/ 	.byte	0x08
	.zero		1


	//   ....[22]....
        /*01ec*/ 	.word	0x000003e0
        /*01f0*/ 	.word	0x000000ff
        /*01f4*/ 	.word	0x00000058
        /*01f8*/ 	.short	0x0100
        /*01fa*/ 	.byte	0x08
	.zero		1


	//   ....[23]....
        /*01fc*/ 	.word	0x000003f0
        /*0200*/ 	.word	0x000000ff
        /*0204*/ 	.word	0x000000e8
        /*0208*/ 	.short	0x0100
        /*020a*/ 	.byte	0x08
	.zero		1


	//   ....[24]....
        /*020c*/ 	.word	0x00000400
        /*0210*/ 	.word	0x000000ff
        /*0214*/ 	.word	0x00000060
        /*0218*/ 	.short	0x0100
        /*021a*/ 	.byte	0x08
	.zero		1


	//   ....[25]....
        /*021c*/ 	.word	0x00000410
        /*0220*/ 	.word	0x000000ff
        /*0224*/ 	.word	0x000000f0
        /*0228*/ 	.short	0x0100
        /*022a*/ 	.byte	0x08
	.zero		1


	//   ....[26]....
        /*022c*/ 	.word	0x00000420
        /*0230*/ 	.word	0x000000ff
        /*0234*/ 	.word	0x00000068
        /*0238*/ 	.short	0x0100
        /*023a*/ 	.byte	0x08
	.zero		1


	//   ....[27]....
        /*023c*/ 	.word	0x00000430
        /*0240*/ 	.word	0x000000ff
        /*0244*/ 	.word	0x000000f8
        /*0248*/ 	.short	0x0100
        /*024a*/ 	.byte	0x08
	.zero		1


	//   ....[28]....
        /*024c*/ 	.word	0x00000440
        /*0250*/ 	.word	0x000000ff
        /*0254*/ 	.word	0x00000070
        /*0258*/ 	.short	0x0100
        /*025a*/ 	.byte	0x08
	.zero		1


	//   ....[29]....
        /*025c*/ 	.word	0x00000450
        /*0260*/ 	.word	0x000000ff
        /*0264*/ 	.word	0x00000100
        /*0268*/ 	.short	0x0100
        /*026a*/ 	.byte	0x08
	.zero		1


	//   ....[30]....
        /*026c*/ 	.word	0x00000460
        /*0270*/ 	.word	0x000000ff
        /*0274*/ 	.word	0x00000078
        /*0278*/ 	.short	0x0100
        /*027a*/ 	.byte	0x08
	.zero		1


	//   ....[31]....
        /*027c*/ 	.word	0x00000470
        /*0280*/ 	.word	0x000000ff
        /*0284*/ 	.word	0x00000108
        /*0288*/ 	.short	0x0100
        /*028a*/ 	.byte	0x08
	.zero		1


	//   ....[32]....
        /*028c*/ 	.word	0x00000480
        /*0290*/ 	.word	0x000000ff
        /*0294*/ 	.word	0x00000080
        /*0298*/ 	.short	0x0100
        /*029a*/ 	.byte	0x08
	.zero		1


	//   ....[33]....
        /*029c*/ 	.word	0x00000490
        /*02a0*/ 	.word	0x000000ff
        /*02a4*/ 	.word	0x00000110
        /*02a8*/ 	.short	0x0100
        /*02aa*/ 	.byte	0x08
	.zero		1


	//   ....[34]....
        /*02ac*/ 	.word	0x000004a0
        /*02b0*/ 	.word	0x000000ff
        /*02b4*/ 	.word	0x00000088
        /*02b8*/ 	.short	0x0100
        /*02ba*/ 	.byte	0x08
	.zero		1


	//   ....[35]....
        /*02bc*/ 	.word	0x000004b0
        /*02c0*/ 	.word	0x000000ff
        /*02c4*/ 	.word	0x00000118
        /*02c8*/ 	.short	0x0100
        /*02ca*/ 	.byte	0x08
	.zero		1


	//   ....[36]....
        /*02cc*/ 	.word	0x000007d0
        /*02d0*/ 	.word	0x000000ff
        /*02d4*/ 	.word	0x00000150
        /*02d8*/ 	.short	0x0100
        /*02da*/ 	.byte	0x08
	.zero		1


	//   ....[37]....
        /*02dc*/ 	.word	0x00000840
        /*02e0*/ 	.word	0x000000ff
        /*02e4*/ 	.word	0x00000158
        /*02e8*/ 	.short	0x0100
        /*02ea*/ 	.byte	0x08
	.zero		1


	//   ....[38]....
        /*02ec*/ 	.word	0x00000860
        /*02f0*/ 	.word	0x000000ff
        /*02f4*/ 	.word	0x00000130
        /*02f8*/ 	.short	0x0100
        /*02fa*/ 	.byte	0x09
	.zero		1


	//   ....[39]....
        /*02fc*/ 	.word	0x00000870
        /*0300*/ 	.word	0x000000ff
        /*0304*/ 	.word	0x00000138
        /*0308*/ 	.short	0x0100
        /*030a*/ 	.byte	0x09
	.zero		1


	//   ....[40]....
        /*030c*/ 	.word	0x00000880
        /*0310*/ 	.word	0x000000ff
        /*0314*/ 	.word	0x00000140
        /*0318*/ 	.short	0x0100
        /*031a*/ 	.byte	0x09
	.zero		1


	//   ....[41]....
        /*031c*/ 	.word	0x00000890
        /*0320*/ 	.word	0x000000ff
        /*0324*/ 	.word	0x00000148
        /*0328*/ 	.short	0x0100
        /*032a*/ 	.byte	0x09
	.zero		1


	//   ....[42]....
        /*032c*/ 	.word	0x00001700
        /*0330*/ 	.word	0x000000ff
        /*0334*/ 	.word	0xfffffff8
        /*0338*/ 	.short	0x010a
        /*033a*/ 	.byte	0x0c
	.zero		1


	//   ....[43]....
        /*033c*/ 	.word	0x000018d0
        /*0340*/ 	.word	0x000000ff
        /*0344*/ 	.word	0x00000000
        /*0348*/ 	.short	0x010a
        /*034a*/ 	.byte	0x08
	.zero		1


	//   ....[44]....
        /*034c*/ 	.word	0x00001910
        /*0350*/ 	.word	0x000000ff
        /*0354*/ 	.word	0x00000000
        /*0358*/ 	.short	0x010a
        /*035a*/ 	.byte	0x08
	.zero		1


	//   ....[45]....
        /*035c*/ 	.word	0x00001a90
        /*0360*/ 	.word	0x000000ff
        /*0364*/ 	.word	0x00000000
        /*0368*/ 	.short	0x0101
        /*036a*/ 	.byte	0x08
	.zero		1


	//   ....[46]....
        /*036c*/ 	.word	0x00001c10
        /*0370*/ 	.word	0x00000013
        /*0374*/ 	.word	0x00000000
        /*0378*/ 	.short	0x0101
        /*037a*/ 	.byte	0x16
	.zero		1


	//   ....[47]....
        /*037c*/ 	.word	0x00001c60
        /*0380*/ 	.word	0x000000ff
        /*0384*/ 	.word	0x00000008
        /*0388*/ 	.short	0x010a
        /*038a*/ 	.byte	0x0c
	.zero		1


	//   ....[48]....
        /*038c*/ 	.word	0x00004460
        /*0390*/ 	.word	0x00000004
        /*0394*/ 	.word	0x00000000
        /*0398*/ 	.short	0x0101
        /*039a*/ 	.byte	0x16
	.zero		1


	//   ....[49]....
        /*039c*/ 	.word	0x00004d50
        /*03a0*/ 	.word	0x00000012
        /*03a4*/ 	.word	0x00000090
        /*03a8*/ 	.short	0x010a
        /*03aa*/ 	.byte	0x3f
	.zero		1


	//   ....[50]....
        /*03ac*/ 	.word	0x00005190
        /*03b0*/ 	.word	0x0000000a
        /*03b4*/ 	.word	0x00000158
        /*03b8*/ 	.short	0x0101
        /*03ba*/ 	.byte	0x3f
	.zero		1


	//   ....[51]....
        /*03bc*/ 	.word	0x000058f0
        /*03c0*/ 	.word	0x00000005
        /*03c4*/ 	.word	0x00000000
        /*03c8*/ 	.short	0x010a
        /*03ca*/ 	.byte	0x3f
	.zero		1


	//   ....[52]....
        /*03cc*/ 	.word	0x00005970
        /*03d0*/ 	.word	0x00000007
        /*03d4*/ 	.word	0x00000000
        /*03d8*/ 	.short	0x010a
        /*03da*/ 	.byte	0x3f
	.zero		1


	//   ....[53]....
        /*03dc*/ 	.word	0x00005a00
        /*03e0*/ 	.word	0x00000006
        /*03e4*/ 	.word	0x00000000
        /*03e8*/ 	.short	0x010a
        /*03ea*/ 	.byte	0x3f
	.zero		1


	//   ....[54]....
        /*03ec*/ 	.word	0x00005a90
        /*03f0*/ 	.word	0x00000009
        /*03f4*/ 	.word	0x00000000
        /*03f8*/ 	.short	0x010a
        /*03fa*/ 	.byte	0x3f
	.zero		1


	//   ....[55]....
        /*03fc*/ 	.word	0x00005b20
        /*0400*/ 	.word	0x00000006
        /*0404*/ 	.word	0x00000000
        /*0408*/ 	.short	0x010a
        /*040a*/ 	.byte	0x3f
	.zero		1


	//   ....[56]....
        /*040c*/ 	.word	0x00005bb0
        /*0410*/ 	.word	0x00000009
        /*0414*/ 	.word	0x00000000
        /*0418*/ 	.short	0x010a
        /*041a*/ 	.byte	0x3f
	.zero		1


	//   ....[57]....
        /*041c*/ 	.word	0x00005c40
        /*0420*/ 	.word	0x00000006
        /*0424*/ 	.word	0x00000000
        /*0428*/ 	.short	0x010a
        /*042a*/ 	.byte	0x3f
	.zero		1


	//   ....[58]....
        /*042c*/ 	.word	0x00005cd0
        /*0430*/ 	.word	0x00000009
        /*0434*/ 	.word	0x00000000
        /*0438*/ 	.short	0x010a
        /*043a*/ 	.byte	0x3f
	.zero		1


	//   ....[59]....
        /*043c*/ 	.word	0x00005d60
        /*0440*/ 	.word	0x00000006
        /*0444*/ 	.word	0x00000000
        /*0448*/ 	.short	0x010a
        /*044a*/ 	.byte	0x3f
	.zero		1


	//   ....[60]....
        /*044c*/ 	.word	0x00005df0
        /*0450*/ 	.word	0x00000009
        /*0454*/ 	.word	0x00000000
        /*0458*/ 	.short	0x010a
        /*045a*/ 	.byte	0x3f
	.zero		1


	//   ....[61]....
        /*045c*/ 	.word	0x00005e80
        /*0460*/ 	.word	0x00000006
        /*0464*/ 	.word	0x00000000
        /*0468*/ 	.short	0x010a
        /*046a*/ 	.byte	0x3f
	.zero		1


	//   ....[62]....
        /*046c*/ 	.word	0x00005f10
        /*0470*/ 	.word	0x00000009
        /*0474*/ 	.word	0x00000000
        /*0478*/ 	.short	0x010a
        /*047a*/ 	.byte	0x3f
	.zero		1


	//   ....[63]....
        /*047c*/ 	.word	0x00005fa0
        /*0480*/ 	.word	0x00000006
        /*0484*/ 	.word	0x00000000
        /*0488*/ 	.short	0x010a
        /*048a*/ 	.byte	0x3f
	.zero		1


	//   ....[64]....
        /*048c*/ 	.word	0x00006030
        /*0490*/ 	.word	0x00000009
        /*0494*/ 	.word	0x00000000
        /*0498*/ 	.short	0x010a
        /*049a*/ 	.byte	0x3f
	.zero		1


	//   ....[65]....
        /*049c*/ 	.word	0x000060c0
        /*04a0*/ 	.word	0x00000006
        /*04a4*/ 	.word	0x00000000
        /*04a8*/ 	.short	0x010a
        /*04aa*/ 	.byte	0x3f
	.zero		1


	//   ....[66]....
        /*04ac*/ 	.word	0x00006150
        /*04b0*/ 	.word	0x00000009
        /*04b4*/ 	.word	0x00000000
        /*04b8*/ 	.short	0x010a
        /*04ba*/ 	.byte	0x3f
	.zero		1


	//   ....[67]....
        /*04bc*/ 	.word	0x000061e0
        /*04c0*/ 	.word	0x00000006
        /*04c4*/ 	.word	0x00000000
        /*04c8*/ 	.short	0x010a
        /*04ca*/ 	.byte	0x3f
	.zero		1


	//   ....[68]....
        /*04cc*/ 	.word	0x00006270
        /*04d0*/ 	.word	0x00000003
        /*04d4*/ 	.word	0x00000000
        /*04d8*/ 	.short	0x010a
        /*04da*/ 	.byte	0x3f
	.zero		1


	//   ....[69]....
        /*04dc*/ 	.word	0x000062e0
        /*04e0*/ 	.word	0x00000013
        /*04e4*/ 	.word	0xfffffff8
        /*04e8*/ 	.short	0x010a
        /*04ea*/ 	.byte	0x3f
	.zero		1


	//   ....[70]....
        /*04ec*/ 	.word	0x00006340
        /*04f0*/ 	.word	0x00000014
        /*04f4*/ 	.word	0x00000000
        /*04f8*/ 	.short	0x010a
        /*04fa*/ 	.byte	0x3f
	.zero		1


	//   ....[71]....
        /*04fc*/ 	.word	0x000063a0
        /*0500*/ 	.word	0x00000013
        /*0504*/ 	.word	0x00000008
        /*0508*/ 	.short	0x010a
        /*050a*/ 	.byte	0x3f
	.zero		1


	//   ....[72]....
        /*050c*/ 	.word	0x00006470
        /*0510*/ 	.word	0x00000012
        /*0514*/ 	.word	0x00000090
        /*0518*/ 	.short	0x010a
        /*051a*/ 	.byte	0x3f
	.zero		1


	//   ....[73]....
        /*051c*/ 	.word	0x00006550
        /*0520*/ 	.word	0x00000005
        /*0524*/ 	.word	0x00000000
        /*0528*/ 	.short	0x010a
        /*052a*/ 	.byte	0x3f
	.zero		1


	//   ....[74]....
        /*052c*/ 	.word	0x000065a0
        /*0530*/ 	.word	0x00000007
        /*0534*/ 	.word	0x00000000
        /*0538*/ 	.short	0x010a
        /*053a*/ 	.byte	0x3f
	.zero		1


	//   ....[75]....
        /*053c*/ 	.word	0x000065f0
        /*0540*/ 	.word	0x00000006
        /*0544*/ 	.word	0x00000000
        /*0548*/ 	.short	0x010a
        /*054a*/ 	.byte	0x3f
	.zero		1


	//   ....[76]....
        /*054c*/ 	.word	0x00006640
        /*0550*/ 	.word	0x00000009
        /*0554*/ 	.word	0x00000000
        /*0558*/ 	.short	0x010a
        /*055a*/ 	.byte	0x3f
	.zero		1


	//   ....[77]....
        /*055c*/ 	.word	0x00006690
        /*0560*/ 	.word	0x00000006
        /*0564*/ 	.word	0x00000000
        /*0568*/ 	.short	0x010a
        /*056a*/ 	.byte	0x3f
	.zero		1


	//   ....[78]....
        /*056c*/ 	.word	0x000066e0
        /*0570*/ 	.word	0x00000009
        /*0574*/ 	.word	0x00000000
        /*0578*/ 	.short	0x010a
        /*057a*/ 	.byte	0x3f
	.zero		1


	//   ....[79]....
        /*057c*/ 	.word	0x00006730
        /*0580*/ 	.word	0x00000006
        /*0584*/ 	.word	0x00000000
        /*0588*/ 	.short	0x010a
        /*058a*/ 	.byte	0x3f
	.zero		1


	//   ....[80]....
        /*058c*/ 	.word	0x00006780
        /*0590*/ 	.word	0x00000009
        /*0594*/ 	.word	0x00000000
        /*0598*/ 	.short	0x010a
        /*059a*/ 	.byte	0x3f
	.zero		1


	//   ....[81]....
        /*059c*/ 	.word	0x000067d0
        /*05a0*/ 	.word	0x00000006
        /*05a4*/ 	.word	0x00000000
        /*05a8*/ 	.short	0x010a
        /*05aa*/ 	.byte	0x3f
	.zero		1


	//   ....[82]....
        /*05ac*/ 	.word	0x00006820
        /*05b0*/ 	.word	0x00000009
        /*05b4*/ 	.word	0x00000000
        /*05b8*/ 	.short	0x010a
        /*05ba*/ 	.byte	0x3f
	.zero		1


	//   ....[83]....
        /*05bc*/ 	.word	0x00006870
        /*05c0*/ 	.word	0x00000006
        /*05c4*/ 	.word	0x00000000
        /*05c8*/ 	.short	0x010a
        /*05ca*/ 	.byte	0x3f
	.zero		1


	//   ....[84]....
        /*05cc*/ 	.word	0x000068c0
        /*05d0*/ 	.word	0x00000009
        /*05d4*/ 	.word	0x00000000
        /*05d8*/ 	.short	0x010a
        /*05da*/ 	.byte	0x3f
	.zero		1


	//   ....[85]....
        /*05dc*/ 	.word	0x00006910
        /*05e0*/ 	.word	0x00000006
        /*05e4*/ 	.word	0x00000000
        /*05e8*/ 	.short	0x010a
        /*05ea*/ 	.byte	0x3f
	.zero		1


	//   ....[86]....
        /*05ec*/ 	.word	0x00006960
        /*05f0*/ 	.word	0x00000009
        /*05f4*/ 	.word	0x00000000
        /*05f8*/ 	.short	0x010a
        /*05fa*/ 	.byte	0x3f
	.zero		1


	//   ....[87]....
        /*05fc*/ 	.word	0x000069b0
        /*0600*/ 	.word	0x00000006
        /*0604*/ 	.word	0x00000000
        /*0608*/ 	.short	0x010a
        /*060a*/ 	.byte	0x3f
	.zero		1


	//   ....[88]....
        /*060c*/ 	.word	0x00006a00
        /*0610*/ 	.word	0x00000009
        /*0614*/ 	.word	0x00000000
        /*0618*/ 	.short	0x010a
        /*061a*/ 	.byte	0x3f
	.zero		1


	//   ....[89]....
        /*061c*/ 	.word	0x00006a50
        /*0620*/ 	.word	0x00000006
        /*0624*/ 	.word	0x00000000
        /*0628*/ 	.short	0x010a
        /*062a*/ 	.byte	0x3f
	.zero		1


	//----- nvinfo : EIATTR_NUM_MBARRIERS
	.align		4
.L_28:
        /*062c*/ 	.byte	0x03, 0x38
        /*062e*/ 	.short	0x002a


	//----- nvinfo : EIATTR_EXIT_INSTR_OFFSETS
	.align		4
        /*0630*/ 	.byte	0x04, 0x1c
        /*0632*/ 	.short	(.L_30 - .L_29)


	//   ....[0]....
.L_29:
        /*0634*/ 	.word	0x00001370


	//   ....[1]....
        /*0638*/ 	.word	0x000013d0


	//   ....[2]....
        /*063c*/ 	.word	0x00004a70


	//   ....[3]....
        /*0640*/ 	.word	0x00004aa0


	//   ....[4]....
        /*0644*/ 	.word	0x000062c0


	//----- nvinfo : EIATTR_MAX_THREADS
	.align		4
.L_30:
        /*0648*/ 	.byte	0x04, 0x05
        /*064a*/ 	.short	(.L_32 - .L_31)
.L_31:
        /*064c*/ 	.word	0x00000180
        /*0650*/ 	.word	0x00000001
        /*0654*/ 	.word	0x00000001


	//----- nvinfo : EIATTR_CRS_STACK_SIZE
	.align		4
.L_32:
        /*0658*/ 	.byte	0x04, 0x1e
        /*065a*/ 	.short	(.L_34 - .L_33)
.L_33:
        /*065c*/ 	.word	0x00000000


	//----- nvinfo : EIATTR_CBANK_PARAM_SIZE
	.align		4
.L_34:
        /*0660*/ 	.byte	0x03, 0x19
        /*0662*/ 	.short	0x0570


	//----- nvinfo : EIATTR_PARAM_CBANK
	.align		4
        /*0664*/ 	.byte	0x04, 0x0a
        /*0666*/ 	.short	(.L_36 - .L_35)
	.align		4
.L_35:
        /*0668*/ 	.word	index@(.nv.constant0._ZN7cutlass13device_kernelINS_4gemm6kernel13GemmUniversalIN4cute5tupleIJiiiiEEENS1_10collective13CollectiveMmaINS1_40MainloopSm90TmaGmmaWarpSpecializedSparseILi18ENS5_IJNS4_1CILi1EEESB_SB_EEENS1_32KernelTmaWarpSpecializedPingpongEEENS5_IJNSA_ILi64EEESF_SF_EEENS_6half_tENS5_IJNS4_6LayoutINS5_IJiNS5_IJNSA_ILi2EEEiEEEiEEENS5_IJlNS5_IJSB_SJ_EEElEEEEENSI_INS5_IJNS5_IJNS5_IJNSA_ILi8EEESJ_NSA_ILi4EEEEEEiEEENS5_IJNS5_IJNSA_ILi16EEESJ_SJ_EEEiEEEiEEENS5_IJNS5_IJNS5_IJSF_ST_NSA_ILi1024EEEEEENSA_ILi4096EEEEEENS5_IJNS5_IJSB_NSA_ILi512EEENSA_ILi32EEEEEElEEElEEEEEEEESH_NS5_IJlSB_lEEENS4_8TiledMMAINS4_8MMA_AtomIJNS4_4SM904GMMA6SPARSE26GMMA_64x64x32_F32F16F16_SSILNS1C_5MajorE0ELS1F_0ELNS1C_7ScaleInE1ELS1G_1ELNS1C_9SparseSelE0EEEEEENSI_ISC_NS5_IJNSA_ILi0EEES1K_S1K_EEEEENS5_IJNS4_10UnderscoreES1N_S1N_EEEEENS4_13SM90_TMA_LOADENS4_14ComposedLayoutINS4_7SwizzleILi2ELi4ELi3EEENS4_25smem_sparse_ptr_flag_bitsILi2ELi16EEENSI_INS5_IJNS5_IJSB_SP_EEENS5_IJSJ_S12_EEEEEENS5_IJNS5_IJS1K_SF_EEESM_EEEEEEEvNS4_8identityES1Q_NS1R_INS1S_ILi3ELi4ELi3EEENS4_18smem_ptr_flag_bitsILi16EEENSI_INS5_IJSP_SF_EEENS5_IJSF_SB_EEEEEEEvS23_EENS_8epilogue10collective6detail29Sm90TmaWarpSpecializedAdapterINS2D_15DefaultEpilogueIfNS5_IJSB_llEEES2H_NS2C_6thread17LinearCombinationIfLi1EffLNS2I_9ScaleType4KindE0ELNS_15FloatRoundStyleE2EfEENS1_15EpilogueDefaultEEEEEvvEEEEvNT_6ParamsE)
        /*066c*/ 	.short	0x0210
        /*066e*/ 	.short	0x0570


	//----- nvinfo : EIATTR_SW_WAR
	.align		4
.L_36:
        /*0670*/ 	.byte	0x04, 0x36
        /*0672*/ 	.short	(.L_38 - .L_37)
.L_37:
        /*0674*/ 	.word	0x00000008
.L_38:


//--------------------- .nv.callgraph             --------------------------
	.section	.nv.callgraph,"",@"SHT_CUDA_CALLGRAPH"
	.align	4
	.sectionentsize	8
	.align		4
        /*0000*/ 	.word	0x00000000
	.align		4
        /*0004*/ 	.word	0xffffffff
	.align		4
        /*0008*/ 	.word	0x00000000
	.align		4
        /*000c*/ 	.word	0xfffffffe
	.align		4
        /*0010*/ 	.word	0x00000000
	.align		4
        /*0014*/ 	.word	0xfffffffd
	.align		4
        /*0018*/ 	.word	0x00000000
	.align		4
        /*001c*/ 	.word	0xfffffffc


//--------------------- .nv.constant4             --------------------------
	.section	.nv.constant4,"a",@progbits
	.align	8
	.align		8
.nv.constant4:
        /*0000*/ 	.dword	_ZN39_INTERNAL_25f3b883_4_k_cu_ad6bc0db_26054cuda3std3__45__cpo5beginE
	.align		8
        /*0008*/ 	.dword	_ZN39_INTERNAL_25f3b883_4_k_cu_ad6bc0db_26054cuda3std3__45__cpo3endE
	.align		8
        /*0010*/ 	.dword	_ZN39_INTERNAL_25f3b883_4_k_cu_ad6bc0db_26054cuda3std3__45__cpo6cbeginE
	.align		8
        /*0018*/ 	.dword	_ZN39_INTERNAL_25f3b883_4_k_cu_ad6bc0db_26054cuda3std3__45__cpo4cendE
	.align		8
        /*0020*/ 	.dword	_ZN39_INTERNAL_25f3b883_4_k_cu_ad6bc0db_26054cuda3std3__441_GLOBAL__N__25f3b883_4_k_cu_ad6bc0db_26056ignoreE
	.align		8
        /*0028*/ 	.dword	_ZN39_INTERNAL_25f3b883_4_k_cu_ad6bc0db_26054cuda3std3__419piecewise_constructE
	.align		8
        /*0030*/ 	.dword	_ZN39_INTERNAL_25f3b883_4_k_cu_ad6bc0db_26054cuda3std3__48in_placeE
	.align		8
        /*0038*/ 	.dword	_ZN39_INTERNAL_25f3b883_4_k_cu_ad6bc0db_26054cuda3std6ranges3__45__cpo4swapE
	.align		8
        /*0040*/ 	.dword	_ZN39_INTERNAL_25f3b883_4_k_cu_ad6bc0db_26054cuda3std6ranges3__45__cpo9iter_moveE
	.align		8
        /*0048*/ 	.dword	_ZN39_INTERNAL_25f3b883_4_k_cu_ad6bc0db_26054cute7productE
	.align		8
        /*0050*/ 	.dword	_ZN39_INTERNAL_25f3b883_4_k_cu_ad6bc0db_26054cute1_E


//--------------------- .text._ZN7cutlass13device_kernelINS_4gemm6kernel13GemmUniversalIN4cute5tupleIJiiiiEEENS1_10collective13CollectiveMmaINS1_40MainloopSm90TmaGmmaWarpSpecializedSparseILi18ENS5_IJNS4_1CILi1EEESB_SB_EEENS1_32KernelTmaWarpSpecializedPingpongEEENS5_IJNSA_ILi64EEESF_SF_EEENS_6half_tENS5_IJNS4_6LayoutINS5_IJiNS5_IJNSA_ILi2EEEiEEEiEEENS5_IJlNS5_IJSB_SJ_EEElEEEEENSI_INS5_IJNS5_IJNS5_IJNSA_ILi8EEESJ_NSA_ILi4EEEEEEiEEENS5_IJNS5_IJNSA_ILi16EEESJ_SJ_EEEiEEEiEEENS5_IJNS5_IJNS5_IJSF_ST_NSA_ILi1024EEEEEENSA_ILi4096EEEEEENS5_IJNS5_IJSB_NSA_ILi512EEENSA_ILi32EEEEEElEEElEEEEEEEESH_NS5_IJlSB_lEEENS4_8TiledMMAINS4_8MMA_AtomIJNS4_4SM904GMMA6SPARSE26GMMA_64x64x32_F32F16F16_SSILNS1C_5MajorE0ELS1F_0ELNS1C_7ScaleInE1ELS1G_1ELNS1C_9SparseSelE0EEEEEENSI_ISC_NS5_IJNSA_ILi0EEES1K_S1K_EEEEENS5_IJNS4_10UnderscoreES1N_S1N_EEEEENS4_13SM90_TMA_LOADENS4_14ComposedLayoutINS4_7SwizzleILi2ELi4ELi3EEENS4_25smem_sparse_ptr_flag_bitsILi2ELi16EEENSI_INS5_IJNS5_IJSB_SP_EEENS5_IJSJ_S12_EEEEEENS5_IJNS5_IJS1K_SF_EEESM_EEEEEEEvNS4_8identityES1Q_NS1R_INS1S_ILi3ELi4ELi3EEENS4_18smem_ptr_flag_bitsILi16EEENSI_INS5_IJSP_SF_EEENS5_IJSF_SB_EEEEEEEvS23_EENS_8epilogue10collective6detail29Sm90TmaWarpSpecializedAdapterINS2D_15DefaultEpilogueIfNS5_IJSB_llEEES2H_NS2C_6thread17LinearCombinationIfLi1EffLNS2I_9ScaleType4KindE0ELNS_15FloatRoundStyleE2EfEENS1_15EpilogueDefaultEEEEEvvEEEEvNT_6ParamsE --------------------------
	.section	.text._ZN7cutlass13device_kernelINS_4gemm6kernel13GemmUniversalIN4cute5tupleIJiiiiEEENS1_10collective13CollectiveMmaINS1_40MainloopSm90TmaGmmaWarpSpecializedSparseILi18ENS5_IJNS4_1CILi1EEESB_SB_EEENS1_32KernelTmaWarpSpecializedPingpongEEENS5_IJNSA_ILi64EEESF_SF_EEENS_6half_tENS5_IJNS4_6LayoutINS5_IJiNS5_IJNSA_ILi2EEEiEEEiEEENS5_IJlNS5_IJSB_SJ_EEElEEEEENSI_INS5_IJNS5_IJNS5_IJNSA_ILi8EEESJ_NSA_ILi4EEEEEEiEEENS5_IJNS5_IJNSA_ILi16EEESJ_SJ_EEEiEEEiEEENS5_IJNS5_IJNS5_IJSF_ST_NSA_ILi1024EEEEEENSA_ILi4096EEEEEENS5_IJNS5_IJSB_NSA_ILi512EEENSA_ILi32EEEEEElEEElEEEEEEEESH_NS5_IJlSB_lEEENS4_8TiledMMAINS4_8MMA_AtomIJNS4_4SM904GMMA6SPARSE26GMMA_64x64x32_F32F16F16_SSILNS1C_5MajorE0ELS1F_0ELNS1C_7ScaleInE1ELS1G_1ELNS1C_9SparseSelE0EEEEEENSI_ISC_NS5_IJNSA_ILi0EEES1K_S1K_EEEEENS5_IJNS4_10UnderscoreES1N_S1N_EEEEENS4_13SM90_TMA_LOADENS4_14ComposedLayoutINS4_7SwizzleILi2ELi4ELi3EEENS4_25smem_sparse_ptr_flag_bitsILi2ELi16EEENSI_INS5_IJNS5_IJSB_SP_EEENS5_IJSJ_S12_EEEEEENS5_IJNS5_IJS1K_SF_EEESM_EEEEEEEvNS4_8identityES1Q_NS1R_INS1S_ILi3ELi4ELi3EEENS4_18smem_ptr_flag_bitsILi16EEENSI_INS5_IJSP_SF_EEENS5_IJSF_SB_EEEEEEEvS23_EENS_8epilogue10collective6detail29Sm90TmaWarpSpecializedAdapterINS2D_15DefaultEpilogueIfNS5_IJSB_llEEES2H_NS2C_6thread17LinearCombinationIfLi1EffLNS2I_9ScaleType4KindE0ELNS_15FloatRoundStyleE2EfEENS1_15EpilogueDefaultEEEEEvvEEEEvNT_6ParamsE,"ax",@progbits
	.align	128
.text._ZN7cutlass13device_kernelINS_4gemm6kernel13GemmUniversalIN4cute5tupleIJiiiiEEENS1_10collective13CollectiveMmaINS1_40MainloopSm90TmaGmmaWarpSpecializedSparseILi18ENS5_IJNS4_1CILi1EEESB_SB_EEENS1_32KernelTmaWarpSpecializedPingpongEEENS5_IJNSA_ILi64EEESF_SF_EEENS_6half_tENS5_IJNS4_6LayoutINS5_IJiNS5_IJNSA_ILi2EEEiEEEiEEENS5_IJlNS5_IJSB_SJ_EEElEEEEENSI_INS5_IJNS5_IJNS5_IJNSA_ILi8EEESJ_NSA_ILi4EEEEEEiEEENS5_IJNS5_IJNSA_ILi16EEESJ_SJ_EEEiEEEiEEENS5_IJNS5_IJNS5_IJSF_ST_NSA_ILi1024EEEEEENSA_ILi4096EEEEEENS5_IJNS5_IJSB_NSA_ILi512EEENSA_ILi32EEEEEElEEElEEEEEEEESH_NS5_IJlSB_lEEENS4_8TiledMMAINS4_8MMA_AtomIJNS4_4SM904GMMA6SPARSE26GMMA_64x64x32_F32F16F16_SSILNS1C_5MajorE0ELS1F_0ELNS1C_7ScaleInE1ELS1G_1ELNS1C_9SparseSelE0EEEEEENSI_ISC_NS5_IJNSA_ILi0EEES1K_S1K_EEEEENS5_IJNS4_10UnderscoreES1N_S1N_EEEEENS4_13SM90_TMA_LOADENS4_14ComposedLayoutINS4_7SwizzleILi2ELi4ELi3EEENS4_25smem_sparse_ptr_flag_bitsILi2ELi16EEENSI_INS5_IJNS5_IJSB_SP_EEENS5_IJSJ_S12_EEEEEENS5_IJNS5_IJS1K_SF_EEESM_EEEEEEEvNS4_8identityES1Q_NS1R_INS1S_ILi3ELi4ELi3EEENS4_18smem_ptr_flag_bitsILi16EEENSI_INS5_IJSP_SF_EEENS5_IJSF_SB_EEEEEEEvS23_EENS_8epilogue10collective6detail29Sm90TmaWarpSpecializedAdapterINS2D_15DefaultEpilogueIfNS5_IJSB_llEEES2H_NS2C_6thread17LinearCombinationIfLi1EffLNS2I_9ScaleType4KindE0ELNS_15FloatRoundStyleE2EfEENS1_15EpilogueDefaultEEEEEvvEEEEvNT_6ParamsE:
        .type           _ZN7cutlass13device_kernelINS_4gemm6kernel13GemmUniversalIN4cute5tupleIJiiiiEEENS1_10collective13CollectiveMmaINS1_40MainloopSm90TmaGmmaWarpSpecializedSparseILi18ENS5_IJNS4_1CILi1EEESB_SB_EEENS1_32KernelTmaWarpSpecializedPingpongEEENS5_IJNSA_ILi64EEESF_SF_EEENS_6half_tENS5_IJNS4_6LayoutINS5_IJiNS5_IJNSA_ILi2EEEiEEEiEEENS5_IJlNS5_IJSB_SJ_EEElEEEEENSI_INS5_IJNS5_IJNS5_IJNSA_ILi8EEESJ_NSA_ILi4EEEEEEiEEENS5_IJNS5_IJNSA_ILi16EEESJ_SJ_EEEiEEEiEEENS5_IJNS5_IJNS5_IJSF_ST_NSA_ILi1024EEEEEENSA_ILi4096EEEEEENS5_IJNS5_IJSB_NSA_ILi512EEENSA_ILi32EEEEEElEEElEEEEEEEESH_NS5_IJlSB_lEEENS4_8TiledMMAINS4_8MMA_AtomIJNS4_4SM904GMMA6SPARSE26GMMA_64x64x32_F32F16F16_SSILNS1C_5MajorE0ELS1F_0ELNS1C_7ScaleInE1ELS1G_1ELNS1C_9SparseSelE0EEEEEENSI_ISC_NS5_IJNSA_ILi0EEES1K_S1K_EEEEENS5_IJNS4_10UnderscoreES1N_S1N_EEEEENS4_13SM90_TMA_LOADENS4_14ComposedLayoutINS4_7SwizzleILi2ELi4ELi3EEENS4_25smem_sparse_ptr_flag_bitsILi2ELi16EEENSI_INS5_IJNS5_IJSB_SP_EEENS5_IJSJ_S12_EEEEEENS5_IJNS5_IJS1K_SF_EEESM_EEEEEEEvNS4_8identityES1Q_NS1R_INS1S_ILi3ELi4ELi3EEENS4_18smem_ptr_flag_bitsILi16EEENSI_INS5_IJSP_SF_EEENS5_IJSF_SB_EEEEEEEvS23_EENS_8epilogue10collective6detail29Sm90TmaWarpSpecializedAdapterINS2D_15DefaultEpilogueIfNS5_IJSB_llEEES2H_NS2C_6thread17LinearCombinationIfLi1EffLNS2I_9ScaleType4KindE0ELNS_15FloatRoundStyleE2EfEENS1_15EpilogueDefaultEEEEEvvEEEEvNT_6ParamsE,@function
        .size           _ZN7cutlass13device_kernelINS_4gemm6kernel13GemmUniversalIN4cute5tupleIJiiiiEEENS1_10collective13CollectiveMmaINS1_40MainloopSm90TmaGmmaWarpSpecializedSparseILi18ENS5_IJNS4_1CILi1EEESB_SB_EEENS1_32KernelTmaWarpSpecializedPingpongEEENS5_IJNSA_ILi64EEESF_SF_EEENS_6half_tENS5_IJNS4_6LayoutINS5_IJiNS5_IJNSA_ILi2EEEiEEEiEEENS5_IJlNS5_IJSB_SJ_EEElEEEEENSI_INS5_IJNS5_IJNS5_IJNSA_ILi8EEESJ_NSA_ILi4EEEEEEiEEENS5_IJNS5_IJNSA_ILi16EEESJ_SJ_EEEiEEEiEEENS5_IJNS5_IJNS5_IJSF_ST_NSA_ILi1024EEEEEENSA_ILi4096EEEEEENS5_IJNS5_IJSB_NSA_ILi512EEENSA_ILi32EEEEEElEEElEEEEEEEESH_NS5_IJlSB_lEEENS4_8TiledMMAINS4_8MMA_AtomIJNS4_4SM904GMMA6SPARSE26GMMA_64x64x32_F32F16F16_SSILNS1C_5MajorE0ELS1F_0ELNS1C_7ScaleInE1ELS1G_1ELNS1C_9SparseSelE0EEEEEENSI_ISC_NS5_IJNSA_ILi0EEES1K_S1K_EEEEENS5_IJNS4_10UnderscoreES1N_S1N_EEEEENS4_13SM90_TMA_LOADENS4_14ComposedLayoutINS4_7SwizzleILi2ELi4ELi3EEENS4_25smem_sparse_ptr_flag_bitsILi2ELi16EEENSI_INS5_IJNS5_IJSB_SP_EEENS5_IJSJ_S12_EEEEEENS5_IJNS5_IJS1K_SF_EEESM_EEEEEEEvNS4_8identityES1Q_NS1R_INS1S_ILi3ELi4ELi3EEENS4_18smem_ptr_flag_bitsILi16EEENSI_INS5_IJSP_SF_EEENS5_IJSF_SB_EEEEEEEvS23_EENS_8epilogue10collective6detail29Sm90TmaWarpSpecializedAdapterINS2D_15DefaultEpilogueIfNS5_IJSB_llEEES2H_NS2C_6thread17LinearCombinationIfLi1EffLNS2I_9ScaleType4KindE0ELNS_15FloatRoundStyleE2EfEENS1_15EpilogueDefaultEEEEEvvEEEEvNT_6ParamsE,(.L_x_153 - _ZN7cutlass13device_kernelINS_4gemm6kernel13GemmUniversalIN4cute5tupleIJiiiiEEENS1_10collective13CollectiveMmaINS1_40MainloopSm90TmaGmmaWarpSpecializedSparseILi18ENS5_IJNS4_1CILi1EEESB_SB_EEENS1_32KernelTmaWarpSpecializedPingpongEEENS5_IJNSA_ILi64EEESF_SF_EEENS_6half_tENS5_IJNS4_6LayoutINS5_IJiNS5_IJNSA_ILi2EEEiEEEiEEENS5_IJlNS5_IJSB_SJ_EEElEEEEENSI_INS5_IJNS5_IJNS5_IJNSA_ILi8EEESJ_NSA_ILi4EEEEEEiEEENS5_IJNS5_IJNSA_ILi16EEESJ_SJ_EEEiEEEiEEENS5_IJNS5_IJNS5_IJSF_ST_NSA_ILi1024EEEEEENSA_ILi4096EEEEEENS5_IJNS5_IJSB_NSA_ILi512EEENSA_ILi32EEEEEElEEElEEEEEEEESH_NS5_IJlSB_lEEENS4_8TiledMMAINS4_8MMA_AtomIJNS4_4SM904GMMA6SPARSE26GMMA_64x64x32_F32F16F16_SSILNS1C_5MajorE0ELS1F_0ELNS1C_7ScaleInE1ELS1G_1ELNS1C_9SparseSelE0EEEEEENSI_ISC_NS5_IJNSA_ILi0EEES1K_S1K_EEEEENS5_IJNS4_10UnderscoreES1N_S1N_EEEEENS4_13SM90_TMA_LOADENS4_14ComposedLayoutINS4_7SwizzleILi2ELi4ELi3EEENS4_25smem_sparse_ptr_flag_bitsILi2ELi16EEENSI_INS5_IJNS5_IJSB_SP_EEENS5_IJSJ_S12_EEEEEENS5_IJNS5_IJS1K_SF_EEESM_EEEEEEEvNS4_8identityES1Q_NS1R_INS1S_ILi3ELi4ELi3EEENS4_18smem_ptr_flag_bitsILi16EEENSI_INS5_IJSP_SF_EEENS5_IJSF_SB_EEEEEEEvS23_EENS_8epilogue10collective6detail29Sm90TmaWarpSpecializedAdapterINS2D_15DefaultEpilogueIfNS5_IJSB_llEEES2H_NS2C_6thread17LinearCombinationIfLi1EffLNS2I_9ScaleType4KindE0ELNS_15FloatRoundStyleE2EfEENS1_15EpilogueDefaultEEEEEvvEEEEvNT_6ParamsE)
        .other          _ZN7cutlass13device_kernelINS_4gemm6kernel13GemmUniversalIN4cute5tupleIJiiiiEEENS1_10collective13CollectiveMmaINS1_40MainloopSm90TmaGmmaWarpSpecializedSparseILi18ENS5_IJNS4_1CILi1EEESB_SB_EEENS1_32KernelTmaWarpSpecializedPingpongEEENS5_IJNSA_ILi64EEESF_SF_EEENS_6half_tENS5_IJNS4_6LayoutINS5_IJiNS5_IJNSA_ILi2EEEiEEEiEEENS5_IJlNS5_IJSB_SJ_EEElEEEEENSI_INS5_IJNS5_IJNS5_IJNSA_ILi8EEESJ_NSA_ILi4EEEEEEiEEENS5_IJNS5_IJNSA_ILi16EEESJ_SJ_EEEiEEEiEEENS5_IJNS5_IJNS5_IJSF_ST_NSA_ILi1024EEEEEENSA_ILi4096EEEEEENS5_IJNS5_IJSB_NSA_ILi512EEENSA_ILi32EEEEEElEEElEEEEEEEESH_NS5_IJlSB_lEEENS4_8TiledMMAINS4_8MMA_AtomIJNS4_4SM904GMMA6SPARSE26GMMA_64x64x32_F32F16F16_SSILNS1C_5MajorE0ELS1F_0ELNS1C_7ScaleInE1ELS1G_1ELNS1C_9SparseSelE0EEEEEENSI_ISC_NS5_IJNSA_ILi0EEES1K_S1K_EEEEENS5_IJNS4_10UnderscoreES1N_S1N_EEEEENS4_13SM90_TMA_LOADENS4_14ComposedLayoutINS4_7SwizzleILi2ELi4ELi3EEENS4_25smem_sparse_ptr_flag_bitsILi2ELi16EEENSI_INS5_IJNS5_IJSB_SP_EEENS5_IJSJ_S12_EEEEEENS5_IJNS5_IJS1K_SF_EEESM_EEEEEEEvNS4_8identityES1Q_NS1R_INS1S_ILi3ELi4ELi3EEENS4_18smem_ptr_flag_bitsILi16EEENSI_INS5_IJSP_SF_EEENS5_IJSF_SB_EEEEEEEvS23_EENS_8epilogue10collective6detail29Sm90TmaWarpSpecializedAdapterINS2D_15DefaultEpilogueIfNS5_IJSB_llEEES2H_NS2C_6thread17LinearCombinationIfLi1EffLNS2I_9ScaleType4KindE0ELNS_15FloatRoundStyleE2EfEENS1_15EpilogueDefaultEEEEEvvEEEEvNT_6ParamsE,@"STO_CUDA_ENTRY STV_DEFAULT"
_ZN7cutlass13device_kernelINS_4gemm6kernel13GemmUniversalIN4cute5tupleIJiiiiEEENS1_10collective13CollectiveMmaINS1_40MainloopSm90TmaGmmaWarpSpecializedSparseILi18ENS5_IJNS4_1CILi1EEESB_SB_EEENS1_32KernelTmaWarpSpecializedPingpongEEENS5_IJNSA_ILi64EEESF_SF_EEENS_6half_tENS5_IJNS4_6LayoutINS5_IJiNS5_IJNSA_ILi2EEEiEEEiEEENS5_IJlNS5_IJSB_SJ_EEElEEEEENSI_INS5_IJNS5_IJNS5_IJNSA_ILi8EEESJ_NSA_ILi4EEEEEEiEEENS5_IJNS5_IJNSA_ILi16EEESJ_SJ_EEEiEEEiEEENS5_IJNS5_IJNS5_IJSF_ST_NSA_ILi1024EEEEEENSA_ILi4096EEEEEENS5_IJNS5_IJSB_NSA_ILi512EEENSA_ILi32EEEEEElEEElEEEEEEEESH_NS5_IJlSB_lEEENS4_8TiledMMAINS4_8MMA_AtomIJNS4_4SM904GMMA6SPARSE26GMMA_64x64x32_F32F16F16_SSILNS1C_5MajorE0ELS1F_0ELNS1C_7ScaleInE1ELS1G_1ELNS1C_9SparseSelE0EEEEEENSI_ISC_NS5_IJNSA_ILi0EEES1K_S1K_EEEEENS5_IJNS4_10UnderscoreES1N_S1N_EEEEENS4_13SM90_TMA_LOADENS4_14ComposedLayoutINS4_7SwizzleILi2ELi4ELi3EEENS4_25smem_sparse_ptr_flag_bitsILi2ELi16EEENSI_INS5_IJNS5_IJSB_SP_EEENS5_IJSJ_S12_EEEEEENS5_IJNS5_IJS1K_SF_EEESM_EEEEEEEvNS4_8identityES1Q_NS1R_INS1S_ILi3ELi4ELi3EEENS4_18smem_ptr_flag_bitsILi16EEENSI_INS5_IJSP_SF_EEENS5_IJSF_SB_EEEEEEEvS23_EENS_8epilogue10collective6detail29Sm90TmaWarpSpecializedAdapterINS2D_15DefaultEpilogueIfNS5_IJSB_llEEES2H_NS2C_6thread17LinearCombinationIfLi1EffLNS2I_9ScaleType4KindE0ELNS_15FloatRoundStyleE2EfEENS1_15EpilogueDefaultEEEEEvvEEEEvNT_6ParamsE:
[----:B------:R-:W-:Y:S01]  /*0000*/  LDC R1, c[0x0][0x28] ;  /* 0x00000a00ff017b82 */ /* 0x000fe20000000800 */
[----:B------:R-:W0:Y:S01]  /*0010*/  S2R R10, SR_TID.X ;  /* 0x00000000000a7919 */ /* 0x000e220000002100 */
[----:B------:R-:W-:Y:S01]  /*0020*/  ELECT P0, URZ, PT ;  /* 0x00000000003f782f */ /* 0x000fe20003800000 */
[----:B------:R-:W-:Y:S01]  /*0030*/  BSSY B0, `(.L_x_0) ;  /* 0x0000012000007945 */ /* 0x000fe20003800000 */
[--C-:B0-----:R-:W-:Y:S02]  /*0040*/  SHF.R.U32.HI R0, RZ, 0x5, R10.reuse ;  /* 0x00000005ff007819 */ /* 0x101fe4000001160a */
[----:B------:R-:W-:-:S03]  /*0050*/  SHF.R.U32.HI R4, RZ, 0x7, R10 ;  /* 0x00000007ff047819 */ /* 0x000fc6000001160a */
[----:B------:R-:W0:Y:S04]  /*0060*/  SHFL.IDX PT, R2, R0, RZ, 0x1f ;  /* 0x00001fff00027589 */ /* 0x000e2800000e0000 */
[----:B------:R1:W2:Y:S01]  /*0070*/  SHFL.IDX PT, R5, R4, RZ, 0x1f ;  /* 0x00001fff04057589 */ /* 0x0002a200000e0000 */
[----:B0-----:R-:W-:-:S13]  /*0080*/  ISETP.NE.OR P0, PT, R2, RZ, !P0 ;  /* 0x000000ff0200720c */ /* 0x001fda0004705670 */
[----:B-12---:R-:W-:Y:S05]  /*0090*/  @P0 BRA `(.L_x_1) ;  /* 0x00000000002c0947 */ /* 0x006fea0003800000 */
[----:B------:R-:W-:Y:S02]  /*00a0*/  ULDC.64 UR4, c[0x0][0x198] ;  /* 0x0000660000047ab9 */ /* 0x000fe40000000a00 */
[----:B------:R-:W-:Y:S02]  /*00b0*/  UIADD3 UR6, UP0, UR4, 0xf0, URZ ;  /* 0x000000f004067890 */ /* 0x000fe4000ff1e03f */
[----:B------:R-:W-:Y:S02]  /*00c0*/  UIADD3 UR8, UP1, UR4, 0x1f0, URZ ;  /* 0x000001f004087890 */ /* 0x000fe4000ff3e03f */
[----:B------:R-:W-:Y:S02]  /*00d0*/  UIADD3 UR4, UP2, UR4, 0x2f0, URZ ;  /* 0x000002f004047890 */ /* 0x000fe4000ff5e03f */
[----:B------:R-:W-:Y:S02]  /*00e0*/  UIADD3.X UR7, URZ, UR5, URZ, UP0, !UPT ;  /* 0x000000053f077290 */ /* 0x000fe400087fe43f */
[----:B------:R-:W-:-:S02]  /*00f0*/  UIADD3.X UR9, URZ, UR5, URZ, UP1, !UPT ;  /* 0x000000053f097290 */ /* 0x000fc40008ffe43f */
[----:B------:R-:W-:-:S05]  /*0100*/  UIADD3.X UR5, URZ, UR5, URZ, UP2, !UPT ;  /* 0x000000053f057290 */ /* 0x000fca00097fe43f */
[----:B------:R0:W-:Y:S02]  /*0110*/  UTMACCTL.PF [UR6] ;  /* 0x00000000060079b9 */ /* 0x0001e40008040000 */
[----:B------:R0:W-:Y:S02]  /*0120*/  UTMACCTL.PF [UR8] ;  /* 0x00000000080079b9 */ /* 0x0001e40008040000 */
[----:B------:R0:W-:Y:S02]  /*0130*/  UTMACCTL.PF [UR4] ;  /* 0x00000000040079b9 */ /* 0x0001e40008040000 */
[----:B0-----:R-:W-:Y:S01]  /*0140*/  NOP ;  /* 0x0000000000007918 */ /* 0x001fe20000000000 */
.L_x_1:
[----:B------:R-:W-:Y:S05]  /*0150*/  BSYNC B0 ;  /* 0x0000000000007941 */ /* 0x000fea0003800000 */
.L_x_0:
[----:B------:R-:W0:Y:S02]  /*0160*/  SHFL.IDX PT, R3, R0, RZ, 0x1f ;  /* 0x00001fff00037589 */ /* 0x000e2400000e0000 */
[----:B0-----:R-:W-:-:S13]  /*0170*/  ISETP.NE.AND P0, PT, R3, RZ, PT ;  /* 0x000000ff0300720c */ /* 0x001fda0003f05270 */
[----:B------:R-:W-:Y:S05]  /*0180*/  @P0 BRA `(.L_x_2) ;  /* 0x0000000000d40947 */ /* 0x000fea0003800000 */
[----:B------:R-:W-:Y:S01]  /*0190*/  ELECT P0, URZ, PT ;  /* 0x00000000003f782f */ /* 0x000fe20003800000 */
[----:B------:R-:W-:-:S12]  /*01a0*/  BSSY B0, `(.L_x_2) ;  /* 0x0000033000007945 */ /* 0x000fd80003800000 */
[----:B------:R-:W-:Y:S05]  /*01b0*/  @!P0 BRA `(.L_x_3) ;  /* 0x0000000000c48947 */ /* 0x000fea0003800000 */
[----:B------:R-:W0:Y:S01]  /*01c0*/  S2UR UR8, SR_CgaCtaId ;  /* 0x00000000000879c3 */ /* 0x000e220000008800 */
[----:B------:R-:W-:Y:S01]  /*01d0*/  UMOV UR4, 0x400 ;  /* 0x0000040000047882 */ /* 0x000fe20000000000 */
[----:B------:R-:W-:Y:S01]  /*01e0*/  UMOV UR5, 0x1 ;  /* 0x0000000100057882 */ /* 0x000fe20000000000 */
[----:B------:R-:W-:Y:S02]  /*01f0*/  UMOV UR6, 0x80 ;  /* 0x0000008000067882 */ /* 0x000fe40000000000 */
[----:B------:R-:W-:-:S04]  /*0200*/  UIADD3 UR6, -UR6, 0x100000, URZ ;  /* 0x0010000006067890 */ /* 0x000fc8000fffe13f */
[----:B------:R-:W-:Y:S02]  /*0210*/  USHF.L.U32 UR7, UR6, 0xb, URZ ;  /* 0x0000000b06077899 */ /* 0x000fe4000800063f */
[----:B------:R-:W-:Y:S02]  /*0220*/  USHF.L.U32 UR6, UR6, 0x1, URZ ;  /* 0x0000000106067899 */ /* 0x000fe4000800063f */
[----:B0-----:R-:W-:Y:S02]  /*0230*/  ULEA UR8, UR8, UR4, 0x18 ;  /* 0x0000000408087291 */ /* 0x001fe4000f8ec03f */
[----:B------:R-:W-:-:S04]  /*0240*/  UIADD3 UR4, -UR5, 0x100000, URZ ;  /* 0x0010000005047890 */ /* 0x000fc8000fffe13f */
[----:B------:R-:W-:Y:S02]  /*0250*/  USHF.L.U32 UR5, UR4, 0xb, URZ ;  /* 0x0000000b04057899 */ /* 0x000fe4000800063f */
[----:B------:R-:W-:Y:S01]  /*0260*/  USHF.L.U32 UR4, UR4, 0x1, URZ ;  /* 0x0000000104047899 */ /* 0x000fe2000800063f */
[----:B------:R-:W0:Y:S11]  /*0270*/  FENCE.VIEW.ASYNC.S ;  /* 0x00000000000073c6 */ /* 0x000e360000000000 */
[----:B0-----:R0:W1:Y:S01]  /*0280*/  SYNCS.EXCH.64 URZ, [UR8], UR4 ;  /* 0x00000004083f75b2 */ /* 0x0010620008000100 */
[----:B------:R0:W2:Y:S01]  /*0290*/  SYNCS.EXCH.64 URZ, [UR8+0x90], UR6 ;  /* 0x00009006083f75b2 */ /* 0x0000a20008000100 */
[----:B------:R0:W3:Y:S01]  /*02a0*/  SYNCS.EXCH.64 URZ, [UR8+0x8], UR4 ;  /* 0x00000804083f75b2 */ /* 0x0000e20008000100 */
[----:B------:R0:W4:Y:S01]  /*02b0*/  SYNCS.EXCH.64 URZ, [UR8+0x98], UR6 ;  /* 0x00009806083f75b2 */ /* 0x0001220008000100 */
[----:B------:R0:W0:Y:S01]  /*02c0*/  SYNCS.EXCH.64 URZ, [UR8+0x10], UR4 ;  /* 0x00001004083f75b2 */ /* 0x0000220008000100 */
        /* <DEDUP_REMOVED lines=31> */
[----:B-1234-:R-:W-:Y:S01]  /*04c0*/  NOP ;  /* 0x0000000000007918 */ /* 0x01efe20000000000 */
.L_x_3:
[----:B0-----:R-:W-:Y:S05]  /*04d0*/  BSYNC B0 ;  /* 0x0000000000007941 */ /* 0x001fea0003800000 */
.L_x_2:
[----:B------:R-:W0:Y:S01]  /*04e0*/  SHFL.IDX PT, R6, R0, RZ, 0x1f ;  /* 0x00001fff00067589 */ /* 0x000e2200000e0000 */
[----:B------:R-:W-:Y:S01]  /*04f0*/  ELECT P0, URZ, PT ;  /* 0x00000000003f782f */ /* 0x000fe20003800000 */
[----:B------:R-:W-:Y:S01]  /*0500*/  NOP ;  /* 0x0000000000007918 */ /* 0x000fe20000000000 */
[----:B------:R-:W-:Y:S01]  /*0510*/  ELECT P1, URZ, PT ;  /* 0x00000000003f782f */ /* 0x000fe20003820000 */
[----:B------:R-:W1:Y:S01]  /*0520*/  SHFL.IDX PT, R3, R0, RZ, 0x1f ;  /* 0x00001fff00037589 */ /* 0x000e6200000e0000 */
[----:B------:R-:W-:Y:S01]  /*0530*/  UMOV UR4, 0x20 ;  /* 0x0000002000047882 */ /* 0x000fe20000000000 */
[----:B------:R-:W-:Y:S01]  /*0540*/  UMOV UR11, 0x80 ;  /* 0x00000080000b7882 */ /* 0x000fe20000000000 */
[----:B------:R-:W-:Y:S01]  /*0550*/  NOP ;  /* 0x0000000000007918 */ /* 0x000fe20000000000 */
[----:B------:R-:W2:Y:S01]  /*0560*/  SHFL.IDX PT, R4, R4, RZ, 0x1f ;  /* 0x00001fff04047589 */ /* 0x000ea200000e0000 */
[C---:B------:R-:W-:Y:S01]  /*0570*/  VIADD R33, R5.reuse, 0xffffffff ;  /* 0xffffffff05217836 */ /* 0x040fe20000000000 */
[----:B------:R-:W-:Y:S01]  /*0580*/  ULDC.64 UR20, c[0x0][0x208] ;  /* 0x0000820000147ab9 */ /* 0x000fe20000000a00 */
[----:B------:R-:W-:-:S03]  /*0590*/  ISETP.NE.AND P2, PT, R5, RZ, PT ;  /* 0x000000ff0500720c */ /* 0x000fc60003f45270 */
[----:B------:R-:W-:Y:S02]  /*05a0*/  ISETP.GE.U32.AND P3, PT, R33, 0x2, PT ;  /* 0x000000022100780c */ /* 0x000fe40003f66070 */
[----:B0-----:R-:W-:Y:S02]  /*05b0*/  ISETP.NE.OR P0, PT, R6, RZ, !P0 ;  /* 0x000000ff0600720c */ /* 0x001fe40004705670 */
[----:B-1----:R-:W-:Y:S02]  /*05c0*/  ISETP.NE.OR P1, PT, R3, RZ, !P1 ;  /* 0x000000ff0300720c */ /* 0x002fe40004f25670 */
[----:B------:R-:W-:Y:S02]  /*05d0*/  SHF.R.S32.HI R3, RZ, 0x1f, R2 ;  /* 0x0000001fff037819 */ /* 0x000fe40000011402 */
[----:B--2---:R-:W-:Y:S02]  /*05e0*/  R2UR UR12, R4 ;  /* 0x00000000040c72ca */ /* 0x004fe400000e0000 */
[----:B------:R-:W-:-:S05]  /*05f0*/  LEA.HI R3, R3, R2, RZ, 0x2 ;  /* 0x0000000203037211 */ /* 0x000fca00078f10ff */
[----:B------:R-:W-:Y:S01]  /*0600*/  VOTEU.ALL UP0, P0 ;  /* 0x00000000003f7886 */ /* 0x000fe20000000000 */
[----:B------:R-:W-:Y:S01]  /*0610*/  LOP3.LUT R3, R3, 0xfffffffc, RZ, 0xc0, !PT ;  /* 0xfffffffc03037812 */ /* 0x000fe200078ec0ff */
[----:B------:R-:W-:-:S03]  /*0620*/  VOTEU.ALL UP1, P1 ;  /* 0x00000000003f7886 */ /* 0x000fc60000820000 */
[----:B------:R-:W0:Y:S01]  /*0630*/  @!UP0 S2UR UR7, SR_CgaCtaId ;  /* 0x00000000000789c3 */ /* 0x000e220000008800 */
[----:B------:R-:W-:Y:S01]  /*0640*/  @!UP0 UMOV UR6, 0x400 ;  /* 0x0000040000068882 */ /* 0x000fe20000000000 */
[----:B------:R-:W-:-:S04]  /*0650*/  @!UP0 UIADD3 UR4, -UR4, 0x100000, URZ ;  /* 0x0010000004048890 */ /* 0x000fc8000fffe13f */
[----:B------:R-:W-:Y:S02]  /*0660*/  @!UP0 USHF.L.U32 UR5, UR4, 0xb, URZ ;  /* 0x0000000b04058899 */ /* 0x000fe4000800063f */
[----:B------:R-:W-:Y:S01]  /*0670*/  @!UP0 USHF.L.U32 UR4, UR4, 0x1, URZ ;  /* 0x0000000104048899 */ /* 0x000fe2000800063f */
[----:B------:R-:W-:Y:S01]  /*0680*/  IMAD.IADD R20, R2, 0x1, -R3 ;  /* 0x0000000102147824 */ /* 0x000fe200078e0a03 */
[----:B------:R-:W-:Y:S01]  /*0690*/  @!UP1 UMOV UR9, 0x400 ;  /* 0x0000040000099882 */ /* 0x000fe20000000000 */
[----:B------:R-:W-:Y:S01]  /*06a0*/  VOTEU.ALL UP2, P1 ;  /* 0x00000000003f7886 */ /* 0x000fe20000840000 */
[----:B------:R-:W-:Y:S01]  /*06b0*/  VOTEU.ALL UP3, P1 ;  /* 0x00000000003f7886 */ /* 0x000fe20000860000 */
[----:B------:R-:W-:Y:S01]  /*06c0*/  VOTEU.ALL UP4, P1 ;  /* 0x00000000003f7886 */ /* 0x000fe20000880000 */
[----:B------:R-:W1:Y:S01]  /*06d0*/  @!UP1 S2UR UR10, SR_CgaCtaId ;  /* 0x00000000000a99c3 */ /* 0x000e620000008800 */
[----:B------:R-:W-:Y:S01]  /*06e0*/  VOTEU.ALL UP5, P1 ;  /* 0x00000000003f7886 */ /* 0x000fe200008a0000 */
[----:B------:R-:W-:-:S04]  /*06f0*/  SHF.R.S32.HI R3, RZ, 0x1f, R10 ;  /* 0x0000001fff037819 */ /* 0x000fc8000001140a */
[----:B------:R-:W-:-:S04]  /*0700*/  LEA.HI R3, R3, R10, RZ, 0x7 ;  /* 0x0000000a03037211 */ /* 0x000fc800078f38ff */
[----:B------:R-:W-:-:S05]  /*0710*/  LOP3.LUT R3, R3, 0xffffff80, RZ, 0xc0, !PT ;  /* 0xffffff8003037812 */ /* 0x000fca00078ec0ff */
[----:B------:R-:W-:Y:S01]  /*0720*/  IMAD.IADD R11, R10, 0x1, -R3 ;  /* 0x000000010a0b7824 */ /* 0x000fe200078e0a03 */
[----:B0-----:R-:W-:Y:S02]  /*0730*/  @!UP0 ULEA UR8, UR7, UR6, 0x18 ;  /* 0x0000000607088291 */ /* 0x001fe4000f8ec03f */
[----:B------:R-:W-:-:S04]  /*0740*/  @!UP1 UIADD3 UR6, -UR11, 0x100000, URZ ;  /* 0x001000000b069890 */ /* 0x000fc8000fffe13f */
[----:B------:R-:W-:Y:S02]  /*0750*/  @!UP1 USHF.L.U32 UR7, UR6, 0xb, URZ ;  /* 0x0000000b06079899 */ /* 0x000fe4000800063f */
[----:B------:R-:W-:Y:S01]  /*0760*/  @!UP1 USHF.L.U32 UR6, UR6, 0x1, URZ ;  /* 0x0000000106069899 */ /* 0x000fe2000800063f */
[----:B------:R-:W-:Y:S01]  /*0770*/  VOTEU.ALL UP0, P0 ;  /* 0x00000000003f7886 */ /* 0x000fe20000000000 */
[----:B-1----:R-:W-:Y:S01]  /*0780*/  @!UP1 ULEA UR9, UR10, UR9, 0x18 ;  /* 0x000000090a099291 */ /* 0x002fe2000f8ec03f */
[----:B------:R-:W-:Y:S02]  /*0790*/  VOTEU.ALL UP1, P0 ;  /* 0x00000000003f7886 */ /* 0x000fe40000020000 */
[----:B------:R-:W-:Y:S01]  /*07a0*/  ULDC.64 UR10, c[0x0][0x698] ;  /* 0x0001a600000a7ab9 */ /* 0x000fe20000000a00 */
[----:B------:R-:W-:Y:S01]  /*07b0*/  ISETP.NE.AND P0, PT, R20, 0x3, PT ;  /* 0x000000031400780c */ /* 0x000fe20003f05270 */
[----:B------:R-:W0:Y:S02]  /*07c0*/  FENCE.VIEW.ASYNC.S ;  /* 0x00000000000073c6 */ /* 0x000e240000000000 */
[----:B0-----:R0:W1:Y:S01]  /*07d0*/  @!UP0 SYNCS.EXCH.64 URZ, [UR8+0x150], UR4 ;  /* 0x00015004083f85b2 */ /* 0x0010620008000100 */
[----:B------:R-:W-:-:S02]  /*07e0*/  ISETP.NE.U32.AND P1, PT, RZ, UR10, PT ;  /* 0x0000000aff007c0c */ /* 0x000fc4000bf25070 */
[----:B------:R-:W-:Y:S02]  /*07f0*/  ISETP.EQ.OR P0, PT, R20, RZ, !P0 ;  /* 0x000000ff1400720c */ /* 0x000fe40004702670 */
[----:B------:R-:W-:Y:S02]  /*0800*/  ISETP.NE.AND.EX P1, PT, RZ, UR11, PT, P1 ;  /* 0x0000000bff007c0c */ /* 0x000fe4000bf25310 */
[----:B------:R-:W-:-:S04]  /*0810*/  ISETP.EQ.AND P0, PT, R5, RZ, P0 ;  /* 0x000000ff0500720c */ /* 0x000fc80000702270 */
[----:B------:R-:W-:-:S04]  /*0820*/  SEL R7, RZ, 0x1, !P0 ;  /* 0x00000001ff077807 */ /* 0x000fc80004000000 */
[----:B------:R-:W-:Y:S01]  /*0830*/  SEL R7, R7, 0x2, P3 ;  /* 0x0000000207077807 */ /* 0x000fe20001800000 */
[----:B------:R0:W1:Y:S01]  /*0840*/  @!UP1 SYNCS.EXCH.64 URZ, [UR8+0x158], UR4 ;  /* 0x00015804083f95b2 */ /* 0x0000620008000100 */
[----:B------:R-:W-:Y:S01]  /*0850*/  NOP ;  /* 0x0000000000007918 */ /* 0x000fe20000000000 */
[----:B------:R0:W1:Y:S01]  /*0860*/  @!UP2 SYNCS.EXCH.64 URZ, [UR9+0x130], UR6 ;  /* 0x00013006093fa5b2 */ /* 0x0000620008000100 */
[----:B------:R0:W1:Y:S01]  /*0870*/  @!UP3 SYNCS.EXCH.64 URZ, [UR9+0x138], UR6 ;  /* 0x00013806093fb5b2 */ /* 0x0000620008000100 */
[----:B------:R0:W1:Y:S01]  /*0880*/  @!UP4 SYNCS.EXCH.64 URZ, [UR9+0x140], UR6 ;  /* 0x00014006093fc5b2 */ /* 0x0000620008000100 */
[----:B------:R0:W1:Y:S01]  /*0890*/  @!UP5 SYNCS.EXCH.64 URZ, [UR9+0x148], UR6 ;  /* 0x00014806093fd5b2 */ /* 0x0000620008000100 */
[----:B------:R-:W-:Y:S01]  /*08a0*/  NOP ;  /* 0x0000000000007918 */ /* 0x000fe20000000000 */
[----:B-1----:R-:W-:Y:S06]  /*08b0*/  BAR.SYNC.DEFER_BLOCKING 0x0 ;  /* 0x0000000000007b1d */ /* 0x002fec0000010000 */
[----:B0-----:R-:W-:Y:S05]  /*08c0*/  @!P1 BRA `(.L_x_4) ;  /* 0x00000000001c9947 */ /* 0x001fea0003800000 */
[----:B------:R-:W0:Y:S02]  /*08d0*/  LDC.64 R2, c[0x0][0x698] ;  /* 0x0001a600ff027b82 */ /* 0x000e240000000a00 */
[----:B0-----:R-:W2:Y:S02]  /*08e0*/  LDG.E.64 R2, desc[UR20][R2.64] ;  /* 0x0000001402027981 */ /* 0x001ea4000c1e1b00 */
[----:B--2---:R-:W-:-:S04]  /*08f0*/  ISETP.NE.U32.AND P0, PT, R2, RZ, PT ;  /* 0x000000ff0200720c */ /* 0x004fc80003f05070 */
[----:B------:R-:W-:-:S13]  /*0900*/  ISETP.NE.AND.EX P0, PT, R3, RZ, PT, P0 ;  /* 0x000000ff0300720c */ /* 0x000fda0003f05300 */
[----:B------:R-:W-:Y:S05]  /*0910*/  @!P0 BRA `(.L_x_4) ;  /* 0x0000000000088947 */ /* 0x000fea0003800000 */
[----:B------:R2:W5:Y:S01]  /*0920*/  LD.E R12, desc[UR20][R2.64] ;  /* 0x00000014020c7980 */ /* 0x000562000c101900 */
[----:B------:R-:W-:Y:S05]  /*0930*/  BRA `(.L_x_5) ;  /* 0x0000000000207947 */ /* 0x000fea0003800000 */
.L_x_4:
[----:B------:R-:W-:Y:S02]  /*0940*/  ULDC.64 UR4, c[0x0][0x688] ;  /* 0x0001a20000047ab9 */ /* 0x000fe40000000a00 */
[----:B------:R-:W-:-:S04]  /*0950*/  ISETP.NE.U32.AND P0, PT, RZ, UR4, PT ;  /* 0x00000004ff007c0c */ /* 0x000fc8000bf05070 */
[----:B------:R-:W-:-:S13]  /*0960*/  ISETP.NE.AND.EX P0, PT, RZ, UR5, PT, P0 ;  /* 0x00000005ff007c0c */ /* 0x000fda000bf05300 */
[----:B------:R-:W-:Y:S05]  /*0970*/  @!P0 BRA `(.L_x_6) ;  /* 0x00000000000c8947 */ /* 0x000fea0003800000 */
[----:B------:R-:W0:Y:S02]  /*0980*/  LDC.64 R12, c[0x0][0x688] ;  /* 0x0001a200ff0c7b82 */ /* 0x000e240000000a00 */
[----:B0-----:R0:W5:Y:S01]  /*0990*/  LDG.E R12, desc[UR20][R12.64] ;  /* 0x000000140c0c7981 */ /* 0x001162000c1e1900 */
[----:B------:R-:W-:Y:S05]  /*09a0*/  BRA `(.L_x_5) ;  /* 0x0000000000047947 */ /* 0x000fea0003800000 */
.L_x_6:
[----:B------:R-:W1:Y:S02]  /*09b0*/  LDC R12, c[0x0][0x680] ;  /* 0x0001a000ff0c7b82 */ /* 0x000e640000000800 */
.L_x_5:
[----:B------:R-:W-:Y:S02]  /*09c0*/  ULDC.64 UR4, c[0x0][0x6a0] ;  /* 0x0001a80000047ab9 */ /* 0x000fe40000000a00 */
[----:B------:R-:W-:-:S04]  /*09d0*/  ISETP.NE.U32.AND P0, PT, RZ, UR4, PT ;  /* 0x00000004ff007c0c */ /* 0x000fc8000bf05070 */
[----:B------:R-:W-:-:S13]  /*09e0*/  ISETP.NE.AND.EX P0, PT, RZ, UR5, PT, P0 ;  /* 0x00000005ff007c0c */ /* 0x000fda000bf05300 */
[----:B------:R-:W-:Y:S05]  /*09f0*/  @!P0 BRA `(.L_x_7) ;  /* 0x00000000001c8947 */ /* 0x000fea0003800000 */
[----:B--2---:R-:W2:Y:S02]  /*0a00*/  LDC.64 R2, c[0x0][0x6a0] ;  /* 0x0001a800ff027b82 */ /* 0x004ea40000000a00 */
[----:B--2---:R-:W2:Y:S02]  /*0a10*/  LDG.E.64 R2, desc[UR20][R2.64] ;  /* 0x0000001402027981 */ /* 0x004ea4000c1e1b00 */
[----:B--2---:R-:W-:-:S04]  /*0a20*/  ISETP.NE.U32.AND P0, PT, R2, RZ, PT ;  /* 0x000000ff0200720c */ /* 0x004fc80003f05070 */
[----:B------:R-:W-:-:S13]  /*0a30*/  ISETP.NE.AND.EX P0, PT, R3, RZ, PT, P0 ;  /* 0x000000ff0300720c */ /* 0x000fda0003f05300 */
[----:B------:R-:W-:Y:S05]  /*0a40*/  @!P0 BRA `(.L_x_7) ;  /* 0x0000000000088947 */ /* 0x000fea0003800000 */
[----:B0-----:R4:W5:Y:S01]  /*0a50*/  LD.E R13, desc[UR20][R2.64] ;  /* 0x00000014020d7980 */ /* 0x001962000c101900 */
[----:B------:R-:W-:Y:S05]  /*0a60*/  BRA `(.L_x_8) ;  /* 0x0000000000207947 */ /* 0x000fea0003800000 */
.L_x_7:
[----:B------:R-:W-:Y:S02]  /*0a70*/  ULDC.64 UR4, c[0x0][0x690] ;  /* 0x0001a40000047ab9 */ /* 0x000fe40000000a00 */
[----:B------:R-:W-:-:S04]  /*0a80*/  ISETP.NE.U32.AND P0, PT, RZ, UR4, PT ;  /* 0x00000004ff007c0c */ /* 0x000fc8000bf05070 */
[----:B------:R-:W-:-:S13]  /*0a90*/  ISETP.NE.AND.EX P0, PT, RZ, UR5, PT, P0 ;  /* 0x00000005ff007c0c */ /* 0x000fda000bf05300 */
[----:B------:R-:W-:Y:S05]  /*0aa0*/  @!P0 BRA `(.L_x_9) ;  /* 0x00000000000c8947 */ /* 0x000fea0003800000 */
[----:B--2---:R-:W0:Y:S02]  /*0ab0*/  LDC.64 R2, c[0x0][0x690] ;  /* 0x0001a400ff027b82 */ /* 0x004e240000000a00 */
[----:B0-----:R3:W5:Y:S01]  /*0ac0*/  LDG.E R13, desc[UR20][R2.64] ;  /* 0x00000014020d7981 */ /* 0x001762000c1e1900 */
[----:B------:R-:W-:Y:S05]  /*0ad0*/  BRA `(.L_x_8) ;  /* 0x0000000000047947 */ /* 0x000fea0003800000 */
.L_x_9:
[----:B0-----:R-:W0:Y:S02]  /*0ae0*/  LDC R13, c[0x0][0x684] ;  /* 0x0001a100ff0d7b82 */ /* 0x001e240000000800 */
.L_x_8:
[----:B------:R-:W1:Y:S01]  /*0af0*/  LDC R0, c[0x0][0x75c] ;  /* 0x0001d700ff007b82 */ /* 0x000e620000000800 */
[----:B------:R-:W2:Y:S01]  /*0b00*/  S2R R21, SR_CTAID.Y ;  /* 0x0000000000157919 */ /* 0x000ea20000002600 */
[----:B------:R-:W-:Y:S01]  /*0b10*/  ULDC UR8, c[0x0][0x604] ;  /* 0x0001810000087ab9 */ /* 0x000fe20000000800 */
[----:B------:R-:W-:Y:S01]  /*0b20*/  ISETP.NE.AND P0, PT, R5, 0x2, PT ;  /* 0x000000020500780c */ /* 0x000fe20003f05270 */
[----:B------:R-:W-:Y:S01]  /*0b30*/  UIADD3 UR8, UR8, 0x1f, URZ ;  /* 0x0000001f08087890 */ /* 0x000fe2000fffe03f */
[----:B------:R-:W0:Y:S01]  /*0b40*/  S2R R14, SR_CTAID.X ;  /* 0x00000000000e7919 */ /* 0x000e220000002500 */
[----:B------:R-:W-:Y:S01]  /*0b50*/  UMOV UR5, URZ ;  /* 0x0000003f00057c82 */ /* 0x000fe20008000000 */
[----:B------:R-:W-:Y:S01]  /*0b60*/  UMOV UR4, URZ ;  /* 0x0000003f00047c82 */ /* 0x000fe20008000000 */
[----:B------:R-:W-:Y:S01]  /*0b70*/  USHF.R.S32.HI UR9, URZ, 0x1f, UR8 ;  /* 0x0000001f3f097899 */ /* 0x000fe20008011408 */
[----:B------:R-:W-:-:S03]  /*0b80*/  ULDC.64 UR10, c[0x0][0x750] ;  /* 0x0001d400000a7ab9 */ /* 0x000fc60000000a00 */
[----:B------:R-:W-:Y:S01]  /*0b90*/  ULEA.HI UR9, UR9, UR8, URZ, 0x5 ;  /* 0x0000000809097291 */ /* 0x000fe2000f8f283f */
[----:B-1----:R-:W-:-:S13]  /*0ba0*/  ISETP.NE.AND P3, PT, R0, 0x1, PT ;  /* 0x000000010000780c */ /* 0x002fda0003f65270 */
[----:B------:R-:W0:Y:S01]  /*0bb0*/  @P3 LDC R15, c[0x0][0x10] ;  /* 0x00000400ff0f3b82 */ /* 0x000e220000000800 */
[----:B--234-:R-:W-:Y:S02]  /*0bc0*/  @P3 IMAD.MOV.U32 R2, RZ, RZ, R21 ;  /* 0x000000ffff023224 */ /* 0x01cfe400078e0015 */
[----:B------:R-:W-:Y:S02]  /*0bd0*/  @P3 IMAD.MOV.U32 R3, RZ, RZ, RZ ;  /* 0x000000ffff033224 */ /* 0x000fe400078e00ff */
[----:B------:R-:W-:-:S03]  /*0be0*/  @P3 IMAD.MOV.U32 R5, RZ, RZ, RZ ;  /* 0x000000ffff053224 */ /* 0x000fc600078e00ff */
[----:B------:R-:W1:Y:S01]  /*0bf0*/  @!P3 LDC R9, c[0x0][0xc] ;  /* 0x00000300ff09bb82 */ /* 0x000e620000000800 */
[----:B------:R-:W-:Y:S01]  /*0c00*/  ULDC UR6, c[0x0][0xc] ;  /* 0x0000030000067ab9 */ /* 0x000fe20000000800 */
[----:B------:R-:W-:Y:S02]  /*0c10*/  ULDC UR7, c[0x0][0x10] ;  /* 0x0000040000077ab9 */ /* 0x000fe40000000800 */
[----:B------:R-:W-:-:S04]  /*0c20*/  UIMAD.WIDE.U32 UR6, UR6, UR7, URZ ;  /* 0x00000007060672a5 */ /* 0x000fc8000f8e003f */
[----:B------:R-:W2:Y:S01]  /*0c30*/  LDC R8, c[0x0][0x14] ;  /* 0x00000500ff087b82 */ /* 0x000ea20000000800 */
[----:B0-----:R-:W-:-:S04]  /*0c40*/  @P3 IMAD.WIDE.U32 R2, R14, R15, R2 ;  /* 0x0000000f0e023225 */ /* 0x001fc800078e0002 */
[----:B------:R-:W-:Y:S02]  /*0c50*/  IMAD.MOV.U32 R15, RZ, RZ, RZ ;  /* 0x000000ffff0f7224 */ /* 0x000fe400078e00ff */
[----:B------:R-:W-:Y:S02]  /*0c60*/  @P3 IMAD.IADD R3, R3, 0x1, R5 ;  /* 0x0000000103033824 */ /* 0x000fe400078e0205 */
[----:B-1----:R-:W-:-:S04]  /*0c70*/  @!P3 IMAD.WIDE.U32 R4, R9, R21, R14 ;  /* 0x000000150904b225 */ /* 0x002fc800078e000e */
[----:B------:R-:W-:Y:S02]  /*0c80*/  @!P3 IMAD.MOV.U32 R2, RZ, RZ, R4 ;  /* 0x000000ffff02b224 */ /* 0x000fe400078e0004 */
[----:B------:R-:W-:Y:S02]  /*0c90*/  @!P3 IMAD.MOV.U32 R3, RZ, RZ, R5 ;  /* 0x000000ffff03b224 */ /* 0x000fe400078e0005 */
[C---:B--2---:R-:W-:Y:S02]  /*0ca0*/  IMAD R17, R8.reuse, UR7, RZ ;  /* 0x0000000708117c24 */ /* 0x044fe4000f8e02ff */
[----:B------:R-:W-:Y:S01]  /*0cb0*/  IMAD.WIDE.U32 R8, R8, UR6, RZ ;  /* 0x0000000608087c25 */ /* 0x000fe2000f8e00ff */
[----:B------:R-:W-:-:S03]  /*0cc0*/  USHF.R.S32.HI UR6, URZ, 0x5, UR9 ;  /* 0x000000053f067899 */ /* 0x000fc60008011409 */
[----:B------:R-:W-:Y:S01]  /*0cd0*/  IMAD.IADD R0, R9, 0x1, R17 ;  /* 0x0000000109007824 */ /* 0x000fe200078e0211 */
[----:B------:R-:W-:Y:S08]  /*0ce0*/  @P0 BRA `(.L_x_10) ;  /* 0x0000000000200947 */ /* 0x000ff00003800000 */
[----:B------:R-:W-:Y:S01]  /*0cf0*/  UISETP.GE.U32.AND UP0, UPT, UR6, 0x12, UPT ;  /* 0x000000120600788c */ /* 0x000fe2000bf06070 */
[----:B------:R-:W-:Y:S01]  /*0d00*/  IADD3 R2, P0, R2, R8, RZ ;  /* 0x0000000802027210 */ /* 0x000fe20007f1e0ff */
[----:B------:R-:W-:-:S04]  /*0d10*/  UIMAD.WIDE.U32 UR4, UR6, 0x38e38e39, URZ ;  /* 0x38e38e39060478a5 */ /* 0x000fc8000f8e003f */
[----:B------:R-:W-:Y:S01]  /*0d20*/  USHF.R.U32.HI UR5, URZ, 0x2, UR5 ;  /* 0x000000023f057899 */ /* 0x000fe20008011605 */
[----:B------:R-:W-:Y:S02]  /*0d30*/  IMAD.X R3, R0, 0x1, R3, P0 ;  /* 0x0000000100037824 */ /* 0x000fe400000e0603 */
[----:B------:R-:W-:Y:S02]  /*0d40*/  UMOV UR4, URZ ;  /* 0x0000003f00047c82 */ /* 0x000fe40008000000 */
[----:B------:R-:W-:Y:S02]  /*0d50*/  @UP0 ULOP3.LUT UR4, UR5, 0x1, URZ, 0xc0, !UPT ;  /* 0x0000000105040892 */ /* 0x000fe4000f8ec03f */
[----:B------:R-:W-:-:S12]  /*0d60*/  UIMAD UR5, UR5, -0x12, UR6 ;  /* 0xffffffee050578a4 */ /* 0x000fd8000f8e0206 */
.L_x_10:
[----:B------:R-:W-:Y:S01]  /*0d70*/  ISETP.GE.U32.AND P0, PT, R2, UR10, PT ;  /* 0x0000000a02007c0c */ /* 0x000fe2000bf06070 */
[----:B------:R-:W-:Y:S01]  /*0d80*/  IMAD.MOV.U32 R6, RZ, RZ, -0x1 ;  /* 0xffffffffff067424 */ /* 0x000fe200078e00ff */
[----:B------:R-:W-:Y:S01]  /*0d90*/  PRMT R16, RZ, 0x7610, R16 ;  /* 0x00007610ff107816 */ /* 0x000fe20000000010 */
[----:B------:R-:W-:Y:S01]  /*0da0*/  IMAD.MOV.U32 R4, RZ, RZ, -0x1 ;  /* 0xffffffffff047424 */ /* 0x000fe200078e00ff */
[----:B------:R-:W-:Y:S01]  /*0db0*/  ISETP.GE.U32.AND.EX P0, PT, R3, UR11, PT, P0 ;  /* 0x0000000b03007c0c */ /* 0x000fe2000bf06100 */
[----:B------:R-:W-:-:S12]  /*0dc0*/  IMAD.MOV.U32 R5, RZ, RZ, -0x1 ;  /* 0xffffffffff057424 */ /* 0x000fd800078e00ff */
[----:B------:R-:W-:Y:S05]  /*0dd0*/  @P0 BRA `(.L_x_11) ;  /* 0x00000004005c0947 */ /* 0x000fea0003800000 */
[----:B------:R-:W0:Y:S01]  /*0de0*/  LDC.64 R24, c[0x0][0x728] ;  /* 0x0001ca00ff187b82 */ /* 0x000e220000000a00 */
[----:B------:R-:W-:Y:S02]  /*0df0*/  IMAD.MOV.U32 R4, RZ, RZ, R2 ;  /* 0x000000ffff047224 */ /* 0x000fe400078e0002 */
[----:B------:R-:W-:-:S05]  /*0e00*/  IMAD.MOV.U32 R5, RZ, RZ, R3 ;  /* 0x000000ffff057224 */ /* 0x000fca00078e0003 */
[----:B------:R-:W1:Y:S08]  /*0e10*/  LDC R6, c[0x0][0x730] ;  /* 0x0001cc00ff067b82 */ /* 0x000e700000000800 */
[----:B------:R-:W2:Y:S01]  /*0e20*/  LDC.64 R26, c[0x0][0x720] ;  /* 0x0001c800ff1a7b82 */ /* 0x000ea20000000a00 */
[----:B0-----:R-:W-:-:S04]  /*0e30*/  ISETP.NE.U32.AND P0, PT, R24, RZ, PT ;  /* 0x000000ff1800720c */ /* 0x001fc80003f05070 */
[----:B------:R-:W-:-:S13]  /*0e40*/  ISETP.NE.AND.EX P0, PT, R25, RZ, PT, P0 ;  /* 0x000000ff1900720c */ /* 0x000fda0003f05300 */
[----:B-12---:R-:W-:Y:S05]  /*0e50*/  @!P0 BRA `(.L_x_12) ;  /* 0x0000000000288947 */ /* 0x006fea0003800000 */
[----:B------:R-:W0:Y:S02]  /*0e60*/  LDC R19, c[0x0][0x734] ;  /* 0x0001cd00ff137b82 */ /* 0x000e240000000800 */
[----:B0-----:R-:W-:-:S05]  /*0e70*/  IADD3 R19, P0, R2, R19, RZ ;  /* 0x0000001302137210 */ /* 0x001fca0007f1e0ff */
[----:B------:R-:W-:-:S04]  /*0e80*/  IMAD.X R23, RZ, RZ, R3, P0 ;  /* 0x000000ffff177224 */ /* 0x000fc800000e0603 */
[----:B------:R-:W-:-:S04]  /*0e90*/  IMAD.WIDE.U32 R4, R23, R24, RZ ;  /* 0x0000001817047225 */ /* 0x000fc800078e00ff */
[----:B------:R-:W-:-:S04]  /*0ea0*/  IMAD.WIDE.U32 R16, P0, R19, R25, R4 ;  /* 0x0000001913107225 */ /* 0x000fc80007800004 */
[----:B------:R-:W-:-:S04]  /*0eb0*/  IMAD.WIDE.U32 R4, R19, R24, RZ ;  /* 0x0000001813047225 */ /* 0x000fc800078e00ff */
[----:B------:R-:W-:Y:S01]  /*0ec0*/  IMAD.X R19, RZ, RZ, RZ, P0 ;  /* 0x000000ffff137224 */ /* 0x000fe200000e06ff */
[----:B------:R-:W-:Y:S01]  /*0ed0*/  IADD3 RZ, P0, R5, R16, RZ ;  /* 0x0000001005ff7210 */ /* 0x000fe20007f1e0ff */
[----:B------:R-:W-:-:S04]  /*0ee0*/  IMAD.MOV.U32 R18, RZ, RZ, R17 ;  /* 0x000000ffff127224 */ /* 0x000fc800078e0011 */
[----:B------:R-:W-:-:S08]  /*0ef0*/  IMAD.WIDE.U32.X R4, R23, R25, R18, P0 ;  /* 0x0000001917047225 */ /* 0x000fd000000e0412 */
.L_x_12:
[--C-:B------:R-:W-:Y:S01]  /*0f00*/  SHF.R.U64 R32, R4, R6, R5.reuse ;  /* 0x0000000604207219 */ /* 0x100fe20000001205 */
[----:B------:R-:W0:Y:S01]  /*0f10*/  LDC.64 R28, c[0x0][0x740] ;  /* 0x0001d000ff1c7b82 */ /* 0x000e220000000a00 */
[----:B------:R-:W-:Y:S01]  /*0f20*/  I2FP.F32.U32 R4, R14 ;  /* 0x0000000e00047245 */ /* 0x000fe20000201000 */
[----:B------:R-:W-:Y:S01]  /*0f30*/  ULDC UR7, c[0x0][0x150] ;  /* 0x0000540000077ab9 */ /* 0x000fe20000000800 */
[----:B------:R-:W-:Y:S02]  /*0f40*/  SHF.R.U32.HI R5, RZ, R6, R5 ;  /* 0x00000006ff057219 */ /* 0x000fe40000011605 */
[----:B------:R-:W-:Y:S01]  /*0f50*/  IADD3 R17, P0, RZ, -R32, RZ ;  /* 0x80000020ff117210 */ /* 0x000fe20007f1e0ff */
[----:B------:R-:W-:Y:S01]  /*0f60*/  FMUL R6, R4, UR7 ;  /* 0x0000000704067c20 */ /* 0x000fe20008400000 */
[----:B------:R-:W-:Y:S01]  /*0f70*/  ULDC UR7, c[0x0][0x154] ;  /* 0x0000550000077ab9 */ /* 0x000fe20000000800 */
[----:B------:R-:W1:Y:S02]  /*0f80*/  LDC R18, c[0x0][0x718] ;  /* 0x0001c600ff127b82 */ /* 0x000e640000000800 */
[----:B------:R-:W-:-:S02]  /*0f90*/  IMAD.X R19, RZ, RZ, ~R5, P0 ;  /* 0x000000ffff137224 */ /* 0x000fc400000e0e05 */
[----:B------:R-:W2:Y:S01]  /*0fa0*/  F2I.U32.TRUNC.NTZ R6, R6 ;  /* 0x0000000600067305 */ /* 0x000ea2000020f000 */
[----:B------:R-:W-:-:S03]  /*0fb0*/  IMAD.WIDE.U32 R4, R17, R26, R2 ;  /* 0x0000001a11047225 */ /* 0x000fc600078e0002 */
[----:B------:R-:W3:Y:S01]  /*0fc0*/  LDC R15, c[0x0][0x144] ;  /* 0x00005100ff0f7b82 */ /* 0x000ee20000000800 */
[----:B------:R-:W-:-:S04]  /*0fd0*/  IMAD R16, R19, R26, RZ ;  /* 0x0000001a13107224 */ /* 0x000fc800078e02ff */
[----:B------:R-:W-:-:S03]  /*0fe0*/  IMAD R17, R17, R27, R16 ;  /* 0x0000001b11117224 */ /* 0x000fc600078e0210 */
[----:B------:R-:W4:Y:S01]  /*0ff0*/  LDC R22, c[0x0][0x708] ;  /* 0x0001c200ff167b82 */ /* 0x000f220000000800 */
[----:B------:R-:W-:Y:S01]  /*1000*/  IMAD.IADD R17, R5, 0x1, R17 ;  /* 0x0000000105117824 */ /* 0x000fe200078e0211 */
[----:B0-----:R-:W-:Y:S01]  /*1010*/  ISETP.NE.U32.AND P0, PT, R28, RZ, PT ;  /* 0x000000ff1c00720c */ /* 0x001fe20003f05070 */
[----:B--2---:R-:W-:-:S03]  /*1020*/  IMAD.MOV R5, RZ, RZ, -R6 ;  /* 0x000000ffff057224 */ /* 0x004fc600078e0a06 */
[----:B------:R-:W-:Y:S02]  /*1030*/  ISETP.NE.AND.EX P0, PT, R29, RZ, PT, P0 ;  /* 0x000000ff1d00720c */ /* 0x000fe40003f05300 */
[----:B------:R-:W0:Y:S01]  /*1040*/  LDC R19, c[0x0][0x758] ;  /* 0x0001d600ff137b82 */ /* 0x000e220000000800 */
[-CC-:B-1----:R-:W-:Y:S02]  /*1050*/  SHF.R.U64 R26, R4, R18.reuse, R17.reuse ;  /* 0x00000012041a7219 */ /* 0x182fe40000001211 */
[----:B------:R-:W-:Y:S02]  /*1060*/  I2FP.F32.U32 R4, R21 ;  /* 0x0000001500047245 */ /* 0x000fe40000201000 */
[----:B------:R-:W-:Y:S01]  /*1070*/  SHF.R.U32.HI R17, RZ, R18, R17 ;  /* 0x00000012ff117219 */ /* 0x000fe20000011611 */
[----:B------:R-:W-:Y:S02]  /*1080*/  IMAD.MOV.U32 R18, RZ, RZ, 0x1 ;  /* 0x00000001ff127424 */ /* 0x000fe400078e00ff */
[----:B------:R-:W1:Y:S01]  /*1090*/  LDC R24, c[0x0][0x148] ;  /* 0x00005200ff187b82 */ /* 0x000e620000000800 */
[----:B---3--:R-:W-:-:S02]  /*10a0*/  IMAD R6, R15, R5, R14 ;  /* 0x000000050f067224 */ /* 0x008fc400078e020e */
[----:B------:R-:W-:Y:S01]  /*10b0*/  FMUL R5, R4, UR7 ;  /* 0x0000000704057c20 */ /* 0x000fe20008400000 */
[----:B------:R-:W-:-:S04]  /*10c0*/  IMAD.MOV.U32 R4, RZ, RZ, -0x1 ;  /* 0xffffffffff047424 */ /* 0x000fc800078e00ff */
[----:B------:R-:W2:Y:S01]  /*10d0*/  LDC R25, c[0x0][0x700] ;  /* 0x0001c000ff197b82 */ /* 0x000ea20000000800 */
[-CC-:B----4-:R-:W-:Y:S02]  /*10e0*/  SHF.R.U64 R34, R26, R22.reuse, R17.reuse ;  /* 0x000000161a227219 */ /* 0x190fe40000001211 */
[----:B------:R-:W-:Y:S02]  /*10f0*/  SHF.R.U32.HI R14, RZ, R22, R17 ;  /* 0x00000016ff0e7219 */ /* 0x000fe40000011611 */
[----:B------:R3:W4:Y:S03]  /*1100*/  F2I.U32.TRUNC.NTZ R22, R5 ;  /* 0x0000000500167305 */ /* 0x000726000020f000 */
[----:B------:R-:W1:Y:S01]  /*1110*/  LDC R27, c[0x0][0x748] ;  /* 0x0001d200ff1b7b82 */ /* 0x000e620000000800 */
[-C--:B0-----:R-:W-:Y:S02]  /*1120*/  SHF.R.U64 R36, R34, R19.reuse, R14 ;  /* 0x0000001322247219 */ /* 0x081fe4000000120e */
[----:B------:R-:W-:-:S02]  /*1130*/  SHF.L.U32 R4, R4, R19, RZ ;  /* 0x0000001304047219 */ /* 0x000fc400000006ff */
[-C--:B------:R-:W-:Y:S02]  /*1140*/  SHF.R.U32.HI R14, RZ, R19.reuse, R14 ;  /* 0x00000013ff0e7219 */ /* 0x080fe4000001160e */
[----:B------:R-:W-:Y:S01]  /*1150*/  SHF.L.U32 R18, R18, R19, RZ ;  /* 0x0000001312127219 */ /* 0x000fe200000006ff */
[----:B------:R-:W0:Y:S01]  /*1160*/  LDC R31, c[0x0][0x738] ;  /* 0x0001ce00ff1f7b82 */ /* 0x000e220000000800 */
[----:B------:R-:W-:Y:S01]  /*1170*/  LOP3.LUT R19, RZ, R4, RZ, 0x33, !PT ;  /* 0x00000004ff137212 */ /* 0x000fe200078e33ff */
[----:B------:R-:W-:Y:S02]  /*1180*/  IMAD.MOV.U32 R4, RZ, RZ, R36 ;  /* 0x000000ffff047224 */ /* 0x000fe400078e0024 */
[----:B---3--:R-:W-:-:S04]  /*1190*/  IMAD.MOV.U32 R5, RZ, RZ, R14 ;  /* 0x000000ffff057224 */ /* 0x008fc800078e000e */
[----:B------:R-:W3:Y:S01]  /*11a0*/  LDC R30, c[0x0][0x710] ;  /* 0x0001c400ff1e7b82 */ /* 0x000ee20000000800 */
[----:B----4-:R-:W-:Y:S05]  /*11b0*/  @!P0 BRA `(.L_x_13) ;  /* 0x0000000000288947 */ /* 0x010fea0003800000 */
[----:B------:R-:W4:Y:S02]  /*11c0*/  LDC R17, c[0x0][0x74c] ;  /* 0x0001d300ff117b82 */ /* 0x000f240000000800 */
[----:B----4-:R-:W-:-:S05]  /*11d0*/  IADD3 R17, P0, R36, R17, RZ ;  /* 0x0000001124117210 */ /* 0x010fca0007f1e0ff */
        /* <DEDUP_REMOVED lines=8> */
.L_x_13:
[----:B-1----:R-:W-:Y:S01]  /*1260*/  SHF.R.U64 R4, R4, R27, R5 ;  /* 0x0000001b04047219 */ /* 0x002fe20000001205 */
[----:B--2---:R-:W-:Y:S01]  /*1270*/  VIADD R5, R25, 0xffffffff ;  /* 0xffffffff19057836 */ /* 0x004fe20000000000 */
[----:B------:R-:W-:Y:S01]  /*1280*/  LOP3.LUT R19, R34, R19, RZ, 0xc0, !PT ;  /* 0x0000001322137212 */ /* 0x000fe200078ec0ff */
[----:B------:R-:W-:Y:S02]  /*1290*/  IMAD.MOV R22, RZ, RZ, -R22 ;  /* 0x000000ffff167224 */ /* 0x000fe400078e0a16 */
[----:B------:R-:W-:Y:S01]  /*12a0*/  IMAD.MOV R14, RZ, RZ, -R4 ;  /* 0x000000ffff0e7224 */ /* 0x000fe200078e0a04 */
[----:B------:R-:W-:Y:S01]  /*12b0*/  LOP3.LUT R5, R26, R5, RZ, 0xc0, !PT ;  /* 0x000000051a057212 */ /* 0x000fe200078ec0ff */
[----:B------:R-:W-:Y:S02]  /*12c0*/  IMAD R19, R18, R4, R19 ;  /* 0x0000000412137224 */ /* 0x000fe400078e0213 */
[----:B------:R-:W-:Y:S02]  /*12d0*/  @P3 IMAD R6, R24, R22, R21 ;  /* 0x0000001618063224 */ /* 0x000fe400078e0215 */
[----:B0-----:R-:W-:-:S02]  /*12e0*/  IMAD R4, R14, R31, R36 ;  /* 0x0000001f0e047224 */ /* 0x001fc400078e0224 */
[----:B---3--:R-:W-:Y:S02]  /*12f0*/  IMAD R6, R19, R30, R6 ;  /* 0x0000001e13067224 */ /* 0x008fe400078e0206 */
[----:B------:R-:W-:Y:S02]  /*1300*/  IMAD R5, R4, R25, R5 ;  /* 0x0000001904057224 */ /* 0x000fe400078e0205 */
[----:B------:R-:W-:-:S03]  /*1310*/  IMAD.MOV.U32 R16, RZ, RZ, 0x1 ;  /* 0x00000001ff107424 */ /* 0x000fc600078e00ff */
[----:B------:R-:W-:Y:S02]  /*1320*/  SEL R4, R5, R6, !P3 ;  /* 0x0000000605047207 */ /* 0x000fe40005800000 */
[----:B------:R-:W-:Y:S01]  /*1330*/  SEL R6, R6, R5, !P3 ;  /* 0x0000000506067207 */ /* 0x000fe20005800000 */
[----:B------:R-:W-:-:S07]  /*1340*/  IMAD.MOV.U32 R5, RZ, RZ, R32 ;  /* 0x000000ffff057224 */ /* 0x000fce00078e0020 */
.L_x_11:
[----:B------:R-:W-:Y:S05]  /*1350*/  @!P2 BRA `(.L_x_14) ;  /* 0x0000003400c8a947 */ /* 0x000fea0003800000 */
[----:B------:R-:W-:-:S13]  /*1360*/  ISETP.GT.U32.AND P0, PT, R33, 0x1, PT ;  /* 0x000000012100780c */ /* 0x000fda0003f04070 */
[----:B------:R-:W-:Y:S05]  /*1370*/  @P0 EXIT ;  /* 0x000000000000094d */ /* 0x000fea0003800000 */
.L_x_15:
[----:B------:R-:W-:-:S08]  /*1380*/  NOP ;  /* 0x0000000000007918 */ /* 0x000fd00000000000 */
[----:B------:R-:W0:Y:S02]  /*1390*/  USETMAXREG.TRY_ALLOC.CTAPOOL UP0, 0xe8 ;  /* 0x000000e8000079c8 */ /* 0x000e240008000600 */
[----:B0-----:R-:W-:-:S13]  /*13a0*/  PLOP3.LUT P0, PT, PT, PT, UP0, 0x80, 0x0 ;  /* 0x000000000000781c */ /* 0x001fda0003f0f008 */
[----:B------:R-:W-:Y:S05]  /*13b0*/  @!P0 BRA `(.L_x_15) ;  /* 0xfffffffc00f08947 */ /* 0x000fea000383ffff */
[----:B------:R-:W-:-:S13]  /*13c0*/  LOP3.LUT P0, RZ, R16, 0xff, RZ, 0xc0, !PT ;  /* 0x000000ff10ff7812 */ /* 0x000fda000780c0ff */
[----:B------:R-:W-:Y:S05]  /*13d0*/  @!P0 EXIT ;  /* 0x000000000000894d */ /* 0x000fea0003800000 */
[----:B------:R-:W-:Y:S01]  /*13e0*/  SHF.R.S32.HI R14, RZ, 0x1f, R11 ;  /* 0x0000001fff0e7819 */ /* 0x000fe2000001140b */
[----:B------:R-:W0:Y:S01]  /*13f0*/  S2UR UR8, SR_CgaCtaId ;  /* 0x00000000000879c3 */ /* 0x000e220000008800 */
[----:B------:R-:W-:Y:S01]  /*1400*/  UMOV UR7, 0x400 ;  /* 0x0000040000077882 */ /* 0x000fe20000000000 */
[----:B------:R-:W-:Y:S01]  /*1410*/  UIADD3 UR9, UR12, -0x1, URZ ;  /* 0xffffffff0c097890 */ /* 0x000fe2000fffe03f */
[CC--:B------:R-:W-:Y:S01]  /*1420*/  LEA.HI R15, R14.reuse, R11.reuse, RZ, 0x2 ;  /* 0x0000000b0e0f7211 */ /* 0x0c0fe200078f10ff */
[----:B------:R-:W-:Y:S01]  /*1430*/  ULDC UR16, c[0x0][0x284] ;  /* 0x0000a10000107ab9 */ /* 0x000fe20000000800 */
[----:B------:R-:W-:Y:S01]  /*1440*/  LEA.HI R14, R14, R11, RZ, 0x5 ;  /* 0x0000000b0e0e7211 */ /* 0x000fe200078f28ff */
[----:B------:R-:W-:Y:S01]  /*1450*/  UISETP.NE.AND UP0, UPT, UR9, URZ, UPT ;  /* 0x0000003f0900728c */ /* 0x000fe2000bf05270 */
[--C-:B------:R-:W-:Y:S01]  /*1460*/  SHF.R.S32.HI R10, RZ, 0x2, R15.reuse ;  /* 0x00000002ff0a7819 */ /* 0x100fe2000001140f */
[----:B------:R-:W-:Y:S01]  /*1470*/  USHF.L.U32 UR19, UR6, 0x1, URZ ;  /* 0x0000000106137899 */ /* 0x000fe2000800063f */
[----:B------:R-:W-:Y:S01]  /*1480*/  SHF.R.S32.HI R17, RZ, 0x1f, R15 ;  /* 0x0000001fff117819 */ /* 0x000fe2000001140f */
[----:B------:R-:W-:Y:S01]  /*1490*/  USEL UR11, URZ, 0x1, UP0 ;  /* 0x000000013f0b7887 */ /* 0x000fe20008000000 */
[----:B------:R-:W-:-:S02]  /*14a0*/  SHF.R.S32.HI R16, RZ, 0x5, R14 ;  /* 0x00000005ff107819 */ /* 0x000fc4000001140e */
[----:B------:R-:W-:Y:S02]  /*14b0*/  LEA.HI R17, R17, R10, RZ, 0x3 ;  /* 0x0000000a11117211 */ /* 0x000fe400078f18ff */
[----:B------:R-:W-:Y:S01]  /*14c0*/  LOP3.LUT R14, R15, 0xfffffffc, RZ, 0xc0, !PT ;  /* 0xfffffffc0f0e7812 */ /* 0x000fe200078ec0ff */
[----:B------:R-:W-:Y:S01]  /*14d0*/  IMAD.U32 R65, RZ, RZ, UR11 ;  /* 0x0000000bff417e24 */ /* 0x000fe2000f8e00ff */
[----:B------:R-:W-:Y:S02]  /*14e0*/  LOP3.LUT R17, R17, 0xfffffff8, RZ, 0xc0, !PT ;  /* 0xfffffff811117812 */ /* 0x000fe400078ec0ff */
[----:B------:R-:W-:Y:S01]  /*14f0*/  VIMNMX R15, RZ, UR6, PT ;  /* 0x00000006ff0f7c48 */ /* 0x000fe2000bfe0100 */
[----:B------:R-:W-:Y:S01]  /*1500*/  IMAD.IADD R14, R11, 0x1, -R14 ;  /* 0x000000010b0e7824 */ /* 0x000fe200078e0a0e */
[----:B------:R-:W-:Y:S01]  /*1510*/  LOP3.LUT R64, R7, 0x1, RZ, 0xfc, !PT ;  /* 0x0000000107407812 */ /* 0x000fe200078efcff */
[----:B------:R-:W-:Y:S01]  /*1520*/  IMAD.IADD R17, R10, 0x1, -R17 ;  /* 0x000000010a117824 */ /* 0x000fe200078e0a11 */
[----:B------:R-:W-:Y:S01]  /*1530*/  LEA.HI R10, R11, R11, RZ, 0x1 ;  /* 0x0000000b0b0a7211 */ /* 0x000fe200078f08ff */
[----:B0-----:R-:W-:Y:S01]  /*1540*/  ULEA UR7, UR8, UR7, 0x18 ;  /* 0x0000000708077291 */ /* 0x001fe2000f8ec03f */
[----:B------:R-:W-:Y:S01]  /*1550*/  IADD3 R15, -R15, UR6, RZ ;  /* 0x000000060f0f7c10 */ /* 0x000fe2000fffe1ff */
[----:B------:R-:W-:Y:S01]  /*1560*/  USHF.L.U32 UR8, UR9, 0x3, URZ ;  /* 0x0000000309087899 */ /* 0x000fe2000800063f */
[----:B------:R-:W-:Y:S01]  /*1570*/  LOP3.LUT R10, R10, 0x7ffffe, RZ, 0xc0, !PT ;  /* 0x007ffffe0a0a7812 */ /* 0x000fe200078ec0ff */
[----:B------:R-:W-:-:S02]  /*1580*/  UIADD3 UR9, UR7, 0x12200, URZ ;  /* 0x0001220007097890 */ /* 0x000fc4000fffe03f */
[----:B------:R-:W-:Y:S02]  /*1590*/  UIADD3 UR10, UR7, 0x200, URZ ;  /* 0x00000200070a7890 */ /* 0x000fe4000fffe03f */
[----:B------:R-:W-:Y:S01]  /*15a0*/  IMAD.IADD R10, R11, 0x1, -R10 ;  /* 0x000000010b0a7824 */ /* 0x000fe200078e0a0a */
[----:B------:R-:W-:Y:S02]  /*15b0*/  USHF.R.U32.HI UR9, URZ, 0x4, UR9 ;  /* 0x000000043f097899 */ /* 0x000fe40008011609 */
[----:B------:R-:W-:Y:S01]  /*15c0*/  USHF.R.U32.HI UR10, URZ, 0x4, UR10 ;  /* 0x000000043f0a7899 */ /* 0x000fe2000801160a */
[----:B------:R-:W-:Y:S01]  /*15d0*/  IMAD R10, R16, 0x2, R10 ;  /* 0x00000002100a7824 */ /* 0x000fe200078e020a */
[----:B------:R-:W-:Y:S02]  /*15e0*/  UIADD3 UR22, UR7, 0x130, URZ ;  /* 0x0000013007167890 */ /* 0x000fe4000fffe03f */
[----:B------:R-:W-:Y:S01]  /*15f0*/  ULOP3.LUT UR8, UR8, 0x8, URZ, 0xc0, !UPT ;  /* 0x0000000808087892 */ /* 0x000fe2000f8ec03f */
[--C-:B------:R-:W-:Y:S01]  /*1600*/  IMAD R11, R10, 0x8, R17.reuse ;  /* 0x000000080a0b7824 */ /* 0x100fe200078e0211 */
[----:B------:R-:W-:Y:S01]  /*1610*/  ULOP3.LUT UR9, UR9, 0x3fff, URZ, 0xc0, !UPT ;  /* 0x00003fff09097892 */ /* 0x000fe2000f8ec03f */
[C-C-:B------:R-:W-:Y:S01]  /*1620*/  IMAD R10, R16.reuse, 0x10, R17.reuse ;  /* 0x00000010100a7824 */ /* 0x140fe200078e0211 */
[----:B------:R-:W-:Y:S01]  /*1630*/  ULOP3.LUT UR10, UR10, 0x3fff, URZ, 0xc0, !UPT ;  /* 0x00003fff0a0a7892 */ /* 0x000fe2000f8ec03f */
[----:B------:R-:W-:Y:S01]  /*1640*/  IMAD R17, R16, -0x10, -R17 ;  /* 0xfffffff010117824 */ /* 0x000fe200078e0a11 */
[----:B------:R-:W-:Y:S01]  /*1650*/  ULEA UR12, UR12, UR22, 0x3 ;  /* 0x000000160c0c7291 */ /* 0x000fe2000f8e183f */
[----:B------:R-:W-:Y:S01]  /*1660*/  IMAD.SHL.U32 R16, R11, 0x40, RZ ;  /* 0x000000400b107824 */ /* 0x000fe200078e00ff */
[----:B------:R-:W-:Y:S01]  /*1670*/  SHF.R.S32.HI R11, RZ, 0x1f, R10 ;  /* 0x0000001fff0b7819 */ /* 0x000fe2000001140a */
[----:B------:R-:W-:Y:S01]  /*1680*/  VIADD R17, R17, UR16 ;  /* 0x0000001011117c36 */ /* 0x000fe20008000000 */
[----:B------:R-:W-:-:S02]  /*1690*/  ULOP3.LUT UR23, UR8, 0x8, URZ, 0x3c, !UPT ;  /* 0x0000000808177892 */ /* 0x000fc4000f8e3c3f */
[----:B------:R-:W-:Y:S02]  /*16a0*/  ULOP3.LUT UR13, UR8, 0x18, URZ, 0x3c, !UPT ;  /* 0x00000018080d7892 */ /* 0x000fe4000f8e3c3f */
[----:B------:R-:W-:Y:S02]  /*16b0*/  ULOP3.LUT UR14, UR9, 0x10000, URZ, 0xfc, !UPT ;  /* 0x00010000090e7892 */ /* 0x000fe4000f8efc3f */
[----:B------:R-:W-:-:S12]  /*16c0*/  ULOP3.LUT UR15, UR10, 0x10000, URZ, 0xfc, !UPT ;  /* 0x000100000a0f7892 */ /* 0x000fd8000f8efc3f */
.L_x_90:
[----:B------:R-:W-:Y:S01]  /*16d0*/  SHF.L.U32 R18, R65, 0x1f, RZ ;  /* 0x0000001f41127819 */ /* 0x000fe200000006ff */
[----:B------:R-:W-:Y:S01]  /*16e0*/  IMAD.MOV.U32 R55, RZ, RZ, RZ ;  /* 0x000000ffff377224 */ /* 0x000fe200078e00ff */
[----:B------:R-:W-:Y:S02]  /*16f0*/  ISETP.GE.AND P1, PT, R15, 0x1, PT ;  /* 0x000000010f00780c */ /* 0x000fe40003f26270 */
[----:B0-----:R-:W0:Y:S02]  /*1700*/  SYNCS.PHASECHK.TRANS64.TRYWAIT P0, [UR12+-0x8], R18 ;  /* 0xfffff812ff0075a7 */ /* 0x001e24000800014c */
[----:B0-23-5:R-:W-:Y:S09]  /*1710*/  @!P0 BRA `(.L_x_16) ;  /* 0x0000004800ec8947 */ /* 0x02dff20003800000 */
.L_x_126:
[----:B------:R-:W-:Y:S02]  /*1720*/  CS2R R24, SRZ ;  /* 0x0000000000187805 */ /* 0x000fe4000001ff00 */
[----:B------:R-:W-:Y:S02]  /*1730*/  CS2R R26, SRZ ;  /* 0x00000000001a7805 */ /* 0x000fe4000001ff00 */
[----:B------:R-:W-:Y:S02]  /*1740*/  CS2R R28, SRZ ;  /* 0x00000000001c7805 */ /* 0x000fe4000001ff00 */
[----:B------:R-:W-:Y:S02]  /*1750*/  CS2R R30, SRZ ;  /* 0x00000000001e7805 */ /* 0x000fe4000001ff00 */
[----:B------:R-:W-:Y:S02]  /*1760*/  CS2R R32, SRZ ;  /* 0x0000000000207805 */ /* 0x000fe4000001ff00 */
[----:B------:R-:W-:-:S02]  /*1770*/  CS2R R34, SRZ ;  /* 0x0000000000227805 */ /* 0x000fc4000001ff00 */
        /* <DEDUP_REMOVED lines=8> */
[----:B------:R-:W-:Y:S01]  /*1800*/  CS2R R52, SRZ ;  /* 0x0000000000347805 */ /* 0x000fe2000001ff00 */
[----:B------:R-:W-:Y:S01]  /*1810*/  IMAD.MOV.U32 R54, RZ, RZ, RZ ;  /* 0x000000ffff367224 */ /* 0x000fe200078e00ff */
[----:B------:R-:W-:Y:S06]  /*1820*/  @!P1 BRA `(.L_x_17) ;  /* 0x0000000000d49947 */ /* 0x000fec0003800000 */
[----:B0-----:R-:W-:Y:S01]  /*1830*/  IMAD.MOV.U32 R18, RZ, RZ, R15 ;  /* 0x000000ffff127224 */ /* 0x001fe200078e000f */
[----:B------:R-:W-:Y:S01]  /*1840*/  UPLOP3.LUT UP0, UPT, UPT, UPT, UPT, 0x40, 0x0 ;  /* 0x000000000000789c */ /* 0x000fe20003f0e870 */
[----:B------:R-:W-:Y:S01]  /*1850*/  IMAD.U32 R21, RZ, RZ, UR4 ;  /* 0x00000004ff157e24 */ /* 0x000fe2000f8e00ff */
[----:B------:R-:W-:Y:S01]  /*1860*/  UMOV UR16, UR5 ;  /* 0x0000000500107c82 */ /* 0x000fe20008000000 */
[----:B------:R-:W-:-:S08]  /*1870*/  UMOV UR17, UR5 ;  /* 0x0000000500117c82 */ /* 0x000fd00008000000 */
.L_x_24:
[----:B------:R-:W-:-:S13]  /*1880*/  ISETP.NE.AND P1, PT, R64, 0x3, PT ;  /* 0x000000034000780c */ /* 0x000fda0003f25270 */
[----:B------:R-:W-:Y:S05]  /*1890*/  @!P1 BRA `(.L_x_18) ;  /* 0x0000000000049947 */ /* 0x000fea0003800000 */
[----:B------:R-:W-:Y:S01]  /*18a0*/  BPT.TRAP 0x1 ;  /* 0x000000040000795c */ /* 0x000fe20000300000 */
.L_x_18:
[----:B------:R-:W-:Y:S01]  /*18b0*/  ULEA UR8, UR16, UR7, 0x3 ;  /* 0x0000000710087291 */ /* 0x000fe2000f8e183f */
[----:B------:R-:W-:-:S08]  /*18c0*/  SHF.L.U32 R19, R21, 0x1f, RZ ;  /* 0x0000001f15137819 */ /* 0x000fd000000006ff */
[----:B------:R0:W1:Y:S01]  /*18d0*/  SYNCS.PHASECHK.TRANS64.TRYWAIT P0, [UR8], R19 ;  /* 0x00000013ff0075a7 */ /* 0x0000620008000148 */
[----:B------:R-:W-:Y:S05]  /*18e0*/  @!P1 BRA `(.L_x_19) ;  /* 0x0000000000049947 */ /* 0x000fea0003800000 */
[----:B------:R-:W-:Y:S01]  /*18f0*/  BPT.TRAP 0x1 ;  /* 0x000000040000795c */ /* 0x000fe20000300000 */
.L_x_19:
[----:B-1----:R-:W-:Y:S05]  /*1900*/  @P0 BRA `(.L_x_20) ;  /* 0x0000000000080947 */ /* 0x002fea0003800000 */
[----:B------:R-:W1:Y:S02]  /*1910*/  SYNCS.PHASECHK.TRANS64.TRYWAIT P0, [UR8], R19 ;  /* 0x00000013ff0075a7 */ /* 0x000e640008000148 */
[----:B-1----:R-:W-:Y:S05]  /*1920*/  @!P0 BRA `(.L_x_21) ;  /* 0x0000004800808947 */ /* 0x002fea0003800000 */
.L_x_20:
[----:B------:R-:W-:Y:S02]  /*1930*/  USHF.L.U32 UR8, UR16, 0x9, URZ ;  /* 0x0000000910087899 */ /* 0x000fe4000800063f */
[----:B------:R-:W-:Y:S02]  /*1940*/  ULEA UR18, UR16, UR15, 0x8 ;  /* 0x0000000f10127291 */ /* 0x000fe4000f8e403f */
[----:B------:R-:W-:Y:S02]  /*1950*/  UIADD3 UR10, UR8, UR14, URZ ;  /* 0x0000000e080a7290 */ /* 0x000fe4000fffe03f */
[----:B01----:R-:W-:Y:S01]  /*1960*/  LEA.HI.SX32 R19, R16, UR8, 0x1d ;  /* 0x0000000810137c11 */ /* 0x003fe2000f8feaff */
[----:B------:R-:W-:Y:S01]  /*1970*/  UMOV UR9, 0x80000020 ;  /* 0x8000002000097882 */ /* 0x000fe20000000000 */
[----:B------:R-:W-:Y:S01]  /*1980*/  UMOV UR11, 0x40000040 ;  /* 0x40000040000b7882 */ /* 0x000fe20000000000 */
[----:B------:R-:W-:Y:S02]  /*1990*/  UMOV UR8, UR18 ;  /* 0x0000001200087c82 */ /* 0x000fe40008000000 */
[----:B------:R-:W0:Y:S02]  /*19a0*/  LDS.64 R56, [R19+UR7+0x36200] ;  /* 0x0362000713387984 */ /* 0x000e240008000a00 */
[----:B0-----:R-:W-:-:S06]  /*19b0*/  WARPGROUP.ARRIVE ;  /* 0x00000000000079c5 */ /* 0x001fcc0000000000 */
[----:B------:R-:W-:Y:S01]  /*19c0*/  HGMMA.SP.64x64x32.F32 R24, gdesc[UR8], R24, UP0, R56, 0x0 ;  /* 0x08e03800081879f0 */ /* 0x000fe2000bf00a18 */
[----:B------:R-:W-:Y:S02]  /*19d0*/  UIADD3 UR8, UR18, 0x2, URZ ;  /* 0x0000000212087890 */ /* 0x000fe4000fffe03f */
[----:B------:R-:W-:Y:S01]  /*19e0*/  UIADD3 UR10, UR10, 0x4, URZ ;  /* 0x000000040a0a7890 */ /* 0x000fe2000fffe03f */
[----:B------:R-:W-:Y:S01]  /*19f0*/  UMOV UR9, 0x80000020 ;  /* 0x8000002000097882 */ /* 0x000fe20000000000 */
[----:B------:R-:W-:-:S07]  /*1a00*/  UMOV UR11, 0x40000040 ;  /* 0x40000040000b7882 */ /* 0x000fce0000000000 */
[----:B------:R-:W-:Y:S03]  /*1a10*/  HGMMA.SP.64x64x32.F32 R24, gdesc[UR8], R24, R57, 0x0, gsb0 ;  /* 0x08e03900081879f0 */ /* 0x000fe60008000a18 */
[----:B------:R-:W-:Y:S02]  /*1a20*/  WARPGROUP.DEPBAR.LE gsb0, 0x0 ;  /* 0x00008000000079c5 */ /* 0x000fe40000010000 */
[----:B------:R-:W-:Y:S05]  /*1a30*/  @!P1 BRA `(.L_x_22) ;  /* 0x0000000000049947 */ /* 0x000fea0003800000 */
[----:B------:R-:W-:Y:S01]  /*1a40*/  BPT.TRAP 0x1 ;  /* 0x000000040000795c */ /* 0x000fe20000300000 */
.L_x_22:
[----:B------:R-:W-:Y:S01]  /*1a50*/  ULEA UR8, UR17, UR7, 0x3 ;  /* 0x0000000711087291 */ /* 0x000fe2000f8e183f */
[----:B------:R-:W-:-:S03]  /*1a60*/  ISETP.GT.U32.AND P0, PT, R7, 0x1, PT ;  /* 0x000000010700780c */ /* 0x000fc60003f04070 */
[----:B------:R-:W-:-:S04]  /*1a70*/  UIADD3 UR8, UR8, 0x90, URZ ;  /* 0x0000009008087890 */ /* 0x000fc8000fffe03f */
[----:B------:R-:W-:-:S09]  /*1a80*/  UPRMT UR8, URZ, 0x654, UR8 ;  /* 0x000006543f087896 */ /* 0x000fd20008000008 */
[----:B------:R-:W-:Y:S01]  /*1a90*/  SYNCS.ARRIVE.TRANS64.RED.A1T0 RZ, [UR8], RZ ;  /* 0x000000ffffff79a7 */ /* 0x000fe20008100408 */
[----:B------:R-:W-:Y:S05]  /*1aa0*/  @P0 BRA `(.L_x_23) ;  /* 0x0000000000040947 */ /* 0x000fea0003800000 */
[----:B------:R-:W-:Y:S01]  /*1ab0*/  BPT.TRAP 0x1 ;  /* 0x000000040000795c */ /* 0x000fe20000300000 */
.L_x_23:
[----:B------:R-:W-:Y:S01]  /*1ac0*/  UIADD3 UR16, UR16, 0x1, URZ ;  /* 0x0000000110107890 */ /* 0x000fe2000fffe03f */
[C---:B------:R-:W-:Y:S01]  /*1ad0*/  ISETP.GT.AND P0, PT, R18.reuse, 0x1, PT ;  /* 0x000000011200780c */ /* 0x040fe20003f04270 */
[----:B------:R-:W-:Y:S01]  /*1ae0*/  UIADD3 UR17, UR17, 0x1, URZ ;  /* 0x0000000111117890 */ /* 0x000fe2000fffe03f */
[----:B------:R-:W-:Y:S01]  /*1af0*/  VIADD R18, R18, 0xffffffff ;  /* 0xffffffff12127836 */ /* 0x000fe20000000000 */
[----:B------:R-:W-:Y:S02]  /*1b00*/  UISETP.NE.AND UP0, UPT, UR16, 0x12, UPT ;  /* 0x000000121000788c */ /* 0x000fe4000bf05270 */
[----:B------:R-:W-:Y:S02]  /*1b10*/  UISETP.NE.AND UP1, UPT, UR17, 0x12, UPT ;  /* 0x000000121100788c */ /* 0x000fe4000bf25270 */
[----:B------:R-:W-:Y:S02]  /*1b20*/  USEL UR8, URZ, 0x1, UP0 ;  /* 0x000000013f087887 */ /* 0x000fe40008000000 */
[----:B------:R-:W-:-:S02]  /*1b30*/  USEL UR16, UR16, URZ, UP0 ;  /* 0x0000003f10107287 */ /* 0x000fc40008000000 */
[----:B------:R-:W-:Y:S02]  /*1b40*/  USEL UR17, UR17, URZ, UP1 ;  /* 0x0000003f11117287 */ /* 0x000fe40008800000 */
[----:B------:R-:W-:Y:S01]  /*1b50*/  UPLOP3.LUT UP0, UPT, UPT, UPT, UPT, 0x80, 0x0 ;  /* 0x000000000000789c */ /* 0x000fe20003f0f070 */
[----:B------:R-:W-:Y:S01]  /*1b60*/  LOP3.LUT R21, R21, UR8, RZ, 0x3c, !PT ;  /* 0x0000000815157c12 */ /* 0x000fe2000f8e3cff */
[----:B------:R-:W-:Y:S09]  /*1b70*/  @P0 BRA `(.L_x_24) ;  /* 0xfffffffc00400947 */ /* 0x000ff2000383ffff */
.L_x_17:
[----:B0-----:R-:W-:Y:S01]  /*1b80*/  IMAD.U32 R19, RZ, RZ, UR23 ;  /* 0x00000017ff137e24 */ /* 0x001fe2000f8e00ff */
[----:B------:R-:W-:Y:S01]  /*1b90*/  SHF.L.U32 R18, R65, 0x1f, RZ ;  /* 0x0000001f41127819 */ /* 0x000fe200000006ff */
[----:B------:R-:W-:Y:S01]  /*1ba0*/  UIADD3 UR5, UR5, UR19, URZ ;  /* 0x0000001305057290 */ /* 0x000fe2000fffe03f */
[----:B------:R-:W0:Y:S01]  /*1bb0*/  LDC R22, c[0x0][0x288] ;  /* 0x0000a200ff167b82 */ /* 0x000e220000000800 */
[----:B------:R-:W-:Y:S01]  /*1bc0*/  UISETP.GE.U32.AND UP1, UPT, UR19, 0x12, UPT ;  /* 0x000000121300788c */ /* 0x000fe2000bf26070 */
[----:B------:R-:W-:Y:S01]  /*1bd0*/  SHF.R.S32.HI R56, RZ, 0x1f, R5 ;  /* 0x0000001fff387819 */ /* 0x000fe20000011405 */
[----:B------:R-:W-:Y:S02]  /*1be0*/  UISETP.GT.U32.AND UP0, UPT, UR5, 0x11, UPT ;  /* 0x000000110500788c */ /* 0x000fe4000bf04070 */
[----:B------:R-:W-:Y:S02]  /*1bf0*/  UIMAD.WIDE.U32 UR8, UR5, 0x38e38e39, URZ ;  /* 0x38e38e39050878a5 */ /* 0x000fe4000f8e003f */
[----:B------:R-:W-:Y:S01]  /*1c00*/  UISETP.LT.U32.AND UP0, UPT, UR19, 0x12, UP0 ;  /* 0x000000121300788c */ /* 0x000fe20008701070 */
[----:B------:R1:W-:Y:S01]  /*1c10*/  SYNCS.ARRIVE.TRANS64.A1T0 RZ, [R19+UR22], RZ ;  /* 0x000000ff13ff79a7 */ /* 0x0003e20008100016 */
[----:B------:R-:W-:-:S02]  /*1c20*/  WARPGROUP.DEPBAR.LE gsb0, 0x0 ;  /* 0x00008000000079c5 */ /* 0x000fc40000010000 */
[----:B------:R-:W-:Y:S02]  /*1c30*/  USEL UR10, URZ, 0x1, !UP0 ;  /* 0x000000013f0a7887 */ /* 0x000fe4000c000000 */
[----:B------:R-:W-:Y:S02]  /*1c40*/  USHF.R.U32.HI UR8, URZ, 0x2, UR9 ;  /* 0x000000023f087899 */ /* 0x000fe40008011609 */
[----:B------:R-:W-:Y:S01]  /*1c50*/  ULOP3.LUT UR4, UR4, UR10, URZ, 0x3c, !UPT ;  /* 0x0000000a04047292 */ /* 0x000fe2000f8e3c3f */
[----:B------:R-:W2:Y:S01]  /*1c60*/  SYNCS.PHASECHK.TRANS64.TRYWAIT P0, [UR12+0x8], R18 ;  /* 0x00000812ff0075a7 */ /* 0x000ea2000800014c */
[----:B------:R-:W-:Y:S02]  /*1c70*/  UIMAD UR5, UR8, -0x12, UR5 ;  /* 0xffffffee080578a4 */ /* 0x000fe4000f8e0205 */
[----:B------:R-:W-:Y:S01]  /*1c80*/  @UP1 ULOP3.LUT UR4, UR4, 0x1, UR8, 0x78, !UPT ;  /* 0x0000000104041892 */ /* 0x000fe2000f8e7808 */
[----:B012---:R-:W-:Y:S11]  /*1c90*/  @!P0 BRA `(.L_x_25) ;  /* 0x0000004400bc8947 */ /* 0x007ff60003800000 */
.L_x_127:
[----:B------:R-:W-:Y:S01]  /*1ca0*/  ULDC.64 UR8, c[0x0][0x6d0] ;  /* 0x0001b40000087ab9 */ /* 0x000fe20000000a00 */
[----:B------:R-:W-:Y:S02]  /*1cb0*/  IMAD.SHL.U32 R60, R6, 0x40, RZ ;  /* 0x00000040063c7824 */ /* 0x000fe400078e00ff */
[----:B0-----:R-:W-:Y:S02]  /*1cc0*/  IMAD R18, R56, UR8, RZ ;  /* 0x0000000838127c24 */ /* 0x001fe4000f8e02ff */
[C---:B------:R-:W-:Y:S01]  /*1cd0*/  IMAD.WIDE.U32 R20, R5.reuse, UR8, R10 ;  /* 0x0000000805147c25 */ /* 0x040fe2000f8e000a */
[----:B------:R-:W-:Y:S01]  /*1ce0*/  ULDC UR8, c[0x0][0x284] ;  /* 0x0000a10000087ab9 */ /* 0x000fe20000000800 */
[----:B------:R-:W-:Y:S02]  /*1cf0*/  SHF.R.S32.HI R61, RZ, 0x1f, R60 ;  /* 0x0000001fff3d7819 */ /* 0x000fe4000001143c */
[----:B------:R-:W-:Y:S01]  /*1d00*/  IMAD.SHL.U32 R23, R4, 0x40, RZ ;  /* 0x0000004004177824 */ /* 0x000fe200078e00ff */
[C---:B------:R-:W-:Y:S01]  /*1d10*/  ISETP.GE.AND P0, PT, R60.reuse, UR8, PT ;  /* 0x000000083c007c0c */ /* 0x040fe2000bf06270 */
[----:B------:R-:W-:Y:S01]  /*1d20*/  IMAD R57, R5, UR9, R18 ;  /* 0x0000000905397c24 */ /* 0x000fe2000f8e0212 */
[----:B------:R-:W-:Y:S01]  /*1d30*/  IADD3 R20, P1, R60, R20, RZ ;  /* 0x000000143c147210 */ /* 0x000fe20007f3e0ff */
[----:B------:R-:W-:Y:S01]  /*1d40*/  IMAD.WIDE R18, R14, 0x2, RZ ;  /* 0x000000020e127825 */ /* 0x000fe200078e02ff */
[----:B------:R-:W-:-:S02]  /*1d50*/  ISETP.GE.OR P0, PT, R23, R22, P0 ;  /* 0x000000161700720c */ /* 0x000fc40000706670 */
[----:B------:R-:W-:Y:S01]  /*1d60*/  IADD3.X R21, R61, R21, R57, P1, !PT ;  /* 0x000000153d157210 */ /* 0x000fe20000ffe439 */
[----:B------:R-:W-:Y:S02]  /*1d70*/  IMAD R6, R14, -0x2, R22 ;  /* 0xfffffffe0e067824 */ /* 0x000fe400078e0216 */
[----:B------:R-:W-:-:S04]  /*1d80*/  IMAD.WIDE R62, R4, 0x40, R18 ;  /* 0x00000040043e7825 */ /* 0x000fc800078e0212 */
[----:B------:R-:W-:-:S04]  /*1d90*/  IMAD.IADD R4, R6, 0x1, -R23 ;  /* 0x0000000106047824 */ /* 0x000fc800078e0a17 */
[----:B------:R-:W-:Y:S05]  /*1da0*/  @P0 BRA `(.L_x_26) ;  /* 0x0000002400940947 */ /* 0x000fea0003800000 */
[----:B------:R-:W0:Y:S01]  /*1db0*/  LDC.64 R72, c[0x0][0x6c8] ;  /* 0x0001b200ff487b82 */ /* 0x000e220000000a00 */
[----:B-----5:R-:W-:Y:S01]  /*1dc0*/  FSETP.NEU.AND P0, PT, R13, RZ, PT ;  /* 0x000000ff0d00720b */ /* 0x020fe20003f0d000 */
[----:B------:R-:W-:Y:S01]  /*1dd0*/  IMAD.IADD R66, R17, 0x1, -R60 ;  /* 0x0000000111427824 */ /* 0x000fe200078e0a3c */
[----:B------:R-:W-:Y:S01]  /*1de0*/  ISETP.GT.AND P1, PT, R4, RZ, PT ;  /* 0x000000ff0400720c */ /* 0x000fe20003f24270 */
[----:B------:R-:W-:Y:S03]  /*1df0*/  BSSY B0, `(.L_x_26) ;  /* 0x0000260000007945 */ /* 0x000fe60003800000 */
[----:B------:R-:W-:Y:S01]  /*1e00*/  ISETP.GT.AND P5, PT, R66, RZ, P1 ;  /* 0x000000ff4200720c */ /* 0x000fe20000fa4270 */
[-C--:B0-----:R-:W-:Y:S02]  /*1e10*/  IMAD R6, R63, R72.reuse, RZ ;  /* 0x000000483f067224 */ /* 0x081fe400078e02ff */
[----:B------:R-:W-:-:S04]  /*1e20*/  IMAD.WIDE.U32 R68, R62, R72, R20 ;  /* 0x000000483e447225 */ /* 0x000fc800078e0014 */
[----:B------:R-:W-:-:S04]  /*1e30*/  IMAD R19, R62, R73, R6 ;  /* 0x000000493e137224 */ /* 0x000fc800078e0206 */
[----:B------:R-:W-:Y:S01]  /*1e40*/  IMAD.IADD R57, R69, 0x1, R19 ;  /* 0x0000000145397824 */ /* 0x000fe200078e0213 */
[----:B------:R-:W-:Y:S06]  /*1e50*/  @!P0 BRA `(.L_x_27) ;  /* 0x0000001800a88947 */ /* 0x000fec0003800000 */
[----:B------:R-:W-:Y:S01]  /*1e60*/  ULDC.64 UR8, c[0x0][0x6b8] ;  /* 0x0001ae0000087ab9 */ /* 0x000fe20000000a00 */
[----:B------:R-:W-:Y:S01]  /*1e70*/  ULDC.64 UR16, c[0x0][0x6b0] ;  /* 0x0001ac0000107ab9 */ /* 0x000fe20000000a00 */
[----:B------:R-:W-:Y:S01]  /*1e80*/  IMAD.WIDE.U32 R18, R5, UR8, R10 ;  /* 0x0000000805127c25 */ /* 0x000fe2000f8e000a */
[----:B------:R-:W-:Y:S01]  /*1e90*/  ULDC.64 UR24, c[0x0][0x6a8] ;  /* 0x0001aa0000187ab9 */ /* 0x000fe20000000a00 */
[----:B------:R-:W0:Y:S01]  /*1ea0*/  LDC.64 R58, c[0x0][0x6b0] ;  /* 0x0001ac00ff3a7b82 */ /* 0x000e220000000a00 */
[----:B------:R-:W-:Y:S01]  /*1eb0*/  ULDC.64 UR10, c[0x0][0x6c0] ;  /* 0x0001b000000a7ab9 */ /* 0x000fe20000000a00 */
[----:B------:R-:W-:Y:S01]  /*1ec0*/  IMAD R6, R56, UR8, RZ ;  /* 0x0000000838067c24 */ /* 0x000fe2000f8e02ff */
[----:B------:R-:W-:Y:S01]  /*1ed0*/  IADD3 R20, P0, R60, R18, RZ ;  /* 0x000000123c147210 */ /* 0x000fe20007f1e0ff */
[----:B------:R-:W-:Y:S02]  /*1ee0*/  IMAD R23, R63, UR16, RZ ;  /* 0x000000103f177c24 */ /* 0x000fe4000f8e02ff */
[----:B------:R-:W-:-:S02]  /*1ef0*/  IMAD R67, R5, UR9, R6 ;  /* 0x0000000905437c24 */ /* 0x000fc4000f8e0206 */
[----:B------:R-:W-:-:S03]  /*1f00*/  IMAD R71, R62, UR17, R23 ;  /* 0x000000113e477c24 */ /* 0x000fc6000f8e0217 */
[----:B------:R-:W-:-:S03]  /*1f10*/  IADD3.X R21, R61, R19, R67, P0, !PT ;  /* 0x000000133d157210 */ /* 0x000fc600007fe443 */
[----:B------:R-:W-:-:S04]  /*1f20*/  IMAD.WIDE.U32 R18, R62, UR16, R20 ;  /* 0x000000103e127c25 */ /* 0x000fc8000f8e0014 */
[----:B------:R-:W-:Y:S01]  /*1f30*/  IMAD.IADD R19, R19, 0x1, R71 ;  /* 0x0000000113137824 */ /* 0x000fe200078e0247 */
[----:B------:R-:W-:-:S04]  /*1f40*/  LEA R22, P0, R18, UR24, 0x2 ;  /* 0x0000001812167c11 */ /* 0x000fc8000f8010ff */
[----:B------:R-:W-:-:S05]  /*1f50*/  LEA.HI.X R23, R18, UR25, R19, 0x2, P0 ;  /* 0x0000001912177c11 */ /* 0x000fca00080f1413 */
[----:B------:R-:W2:Y:S01]  /*1f60*/  @P5 LDG.E.LTC128B R6, desc[UR20][R22.64] ;  /* 0x0000001416065981 */ /* 0x000ea2000c1e1920 */
[----:B------:R-:W-:Y:S01]  /*1f70*/  IMAD.WIDE.U32 R18, R62, UR16, R60 ;  /* 0x000000103e127c25 */ /* 0x000fe2000f8e003c */
[----:B------:R-:W-:Y:S01]  /*1f80*/  LEA R56, P0, R68, UR10, 0x2 ;  /* 0x0000000a44387c11 */ /* 0x000fe2000f8010ff */
[----:B------:R-:W-:Y:S01]  /*1f90*/  BSSY B1, `(.L_x_28) ;  /* 0x0000016000017945 */ /* 0x000fe20003800000 */
[----:B------:R-:W-:Y:S02]  /*1fa0*/  IADD3 R18, P2, R10, R18, RZ ;  /* 0x000000120a127210 */ /* 0x000fe40007f5e0ff */
[----:B------:R-:W-:Y:S01]  /*1fb0*/  LEA.HI.X R57, R68, UR11, R57, 0x2, P0 ;  /* 0x0000000b44397c11 */ /* 0x000fe200080f1439 */
[----:B0-----:R-:W-:Y:S01]  /*1fc0*/  IMAD.WIDE.U32 R68, R62, UR16, R58 ;  /* 0x000000103e447c25 */ /* 0x001fe2000f8e003a */
[----:B------:R-:W-:Y:S02]  /*1fd0*/  ISETP.GT.AND P0, PT, R4, 0x1, PT ;  /* 0x000000010400780c */ /* 0x000fe40003f04270 */
[----:B------:R-:W-:Y:S01]  /*1fe0*/  IADD3.X R19, R11, R71, R19, P2, !PT ;  /* 0x000000470b137210 */ /* 0x000fe200017fe413 */
[----:B------:R-:W-:Y:S01]  /*1ff0*/  IMAD.IADD R71, R71, 0x1, R69 ;  /* 0x0000000147477824 */ /* 0x000fe200078e0245 */
[----:B------:R-:W-:-:S02]  /*2000*/  ISETP.GT.AND P2, PT, R66, RZ, P0 ;  /* 0x000000ff4200720c */ /* 0x000fc40000744270 */
[----:B------:R-:W-:Y:S01]  /*2010*/  LEA R58, P4, R72, R56, 0x2 ;  /* 0x00000038483a7211 */ /* 0x000fe200078810ff */
[----:B------:R-:W-:-:S04]  /*2020*/  IMAD.WIDE.U32 R18, R5, UR8, R18 ;  /* 0x0000000805127c25 */ /* 0x000fc8000f8e0012 */
[----:B------:R-:W-:Y:S02]  /*2030*/  IMAD.IADD R19, R67, 0x1, R19 ;  /* 0x0000000143137824 */ /* 0x000fe400078e0213 */
[----:B--2---:R-:W-:-:S04]  /*2040*/  FMUL R63, R6, R13 ;  /* 0x0000000d063f7220 */ /* 0x004fc80000400000 */
[----:B------:R-:W-:Y:S01]  /*2050*/  FFMA R75, R24, R12, R63 ;  /* 0x0000000c184b7223 */ /* 0x000fe2000000003f */
[----:B------:R-:W-:-:S04]  /*2060*/  IADD3 R24, P6, R20, R68, RZ ;  /* 0x0000004414187210 */ /* 0x000fc80007fde0ff */
[----:B------:R0:W-:Y:S01]  /*2070*/  @P5 STG.E desc[UR20][R56.64], R75 ;  /* 0x0000004b38005986 */ /* 0x0001e2000c101914 */
[----:B------:R-:W-:Y:S01]  /*2080*/  IMAD.X R21, R71, 0x1, R21, P6 ;  /* 0x0000000147157824 */ /* 0x000fe200030e0615 */
[----:B------:R-:W-:Y:S02]  /*2090*/  LEA R62, P6, R18, UR24, 0x2 ;  /* 0x00000018123e7c11 */ /* 0x000fe4000f8c10ff */
[----:B------:R-:W-:Y:S02]  /*20a0*/  LEA R20, P5, R24, UR24, 0x2 ;  /* 0x0000001818147c11 */ /* 0x000fe4000f8a10ff */
[----:B------:R-:W-:Y:S02]  /*20b0*/  LEA.HI.X R63, R18, UR25, R19, 0x2, P6 ;  /* 0x00000019123f7c11 */ /* 0x000fe4000b0f1413 */
[----:B------:R-:W-:Y:S01]  /*20c0*/  LEA.HI.X R21, R24, UR25, R21, 0x2, P5 ;  /* 0x0000001918157c11 */ /* 0x000fe2000a8f1415 */
[----:B------:R-:W-:Y:S08]  /*20d0*/  @!P2 BRA `(.L_x_29) ;  /* 0x000000000004a947 */ /* 0x000ff00003800000 */
[----:B------:R1:W5:Y:S02]  /*20e0*/  LDG.E.LTC128B R6, desc[UR20][R20.64] ;  /* 0x0000001414067981 */ /* 0x000364000c1e1920 */
.L_x_29:
[----:B------:R-:W-:Y:S05]  /*20f0*/  BSYNC B1 ;  /* 0x0000000000017941 */ /* 0x000fea0003800000 */
.L_x_28:
[----:B-----5:R-:W-:Y:S01]  /*2100*/  FMUL R24, R6, R13 ;  /* 0x0000000d06187220 */ /* 0x020fe20000400000 */
[----:B------:R-:W-:Y:S01]  /*2110*/  LEA.HI.X R59, R72, R57, R73, 0x2, P4 ;  /* 0x00000039483b7211 */ /* 0x000fe200020f1449 */
[----:B------:R-:W-:Y:S01]  /*2120*/  BSSY B1, `(.L_x_30) ;  /* 0x0000008000017945 */ /* 0x000fe20003800000 */
[----:B------:R-:W-:Y:S01]  /*2130*/  ISETP.GT.AND P1, PT, R66, 0x8, P1 ;  /* 0x000000084200780c */ /* 0x000fe20000f24270 */
[----:B------:R-:W-:Y:S01]  /*2140*/  FFMA R25, R25, R12, R24 ;  /* 0x0000000c19197223 */ /* 0x000fe20000000018 */
[----:B------:R-:W-:-:S04]  /*2150*/  IADD3 R18, P5, P6, R10, R68, R60 ;  /* 0x000000440a127210 */ /* 0x000fc80007ebe03c */
[----:B------:R2:W-:Y:S01]  /*2160*/  @P2 STG.E desc[UR20][R58.64], R25 ;  /* 0x000000193a002986 */ /* 0x0005e2000c101914 */
[----:B------:R-:W-:-:S06]  /*2170*/  IADD3.X R19, R11, R71, R61, P5, P6 ;  /* 0x000000470b137210 */ /* 0x000fcc0002fec43d */
[----:B------:R-:W-:Y:S05]  /*2180*/  @!P1 BRA `(.L_x_31) ;  /* 0x0000000000049947 */ /* 0x000fea0003800000 */
[----:B------:R3:W5:Y:S02]  /*2190*/  LDG.E.LTC128B R6, desc[UR20][R62.64+0x20] ;  /* 0x000020143e067981 */ /* 0x000764000c1e1920 */
.L_x_31:
[----:B------:R-:W-:Y:S05]  /*21a0*/  BSYNC B1 ;  /* 0x0000000000017941 */ /* 0x000fea0003800000 */
.L_x_30:
[----:B------:R-:W-:-:S04]  /*21b0*/  IMAD.WIDE.U32 R18, R5, UR8, R18 ;  /* 0x0000000805127c25 */ /* 0x000fc8000f8e0012 */
[----:B--2--5:R-:W-:Y:S01]  /*21c0*/  FMUL R25, R6, R13 ;  /* 0x0000000d06197220 */ /* 0x024fe20000400000 */
[----:B------:R-:W-:Y:S01]  /*21d0*/  ISETP.GT.AND P0, PT, R66, 0x8, P0 ;  /* 0x000000084200780c */ /* 0x000fe20000704270 */
[----:B------:R-:W-:Y:S01]  /*21e0*/  USHF.L.U64.HI UR11, UR16, 0x5, UR17 ;  /* 0x00000005100b7899 */ /* 0x000fe20008010211 */
[----:B------:R-:W-:Y:S01]  /*21f0*/  IMAD.IADD R5, R67, 0x1, R19 ;  /* 0x0000000143057824 */ /* 0x000fe200078e0213 */
[----:B------:R-:W-:Y:S01]  /*2200*/  LEA R24, P5, R18, UR24, 0x2 ;  /* 0x0000001812187c11 */ /* 0x000fe2000f8a10ff */
[----:B------:R-:W-:Y:S01]  /*2210*/  FFMA R61, R26, R12, R25 ;  /* 0x0000000c1a3d7223 */ /* 0x000fe20000000019 */
[----:B------:R-:W-:Y:S01]  /*2220*/  @P1 IMAD.MOV.U32 R19, RZ, RZ, R57 ;  /* 0x000000ffff131224 */ /* 0x000fe200078e0039 */
[----:B------:R-:W-:Y:S01]  /*2230*/  ISETP.GT.AND P2, PT, R4, 0x8, PT ;  /* 0x000000080400780c */ /* 0x000fe20003f44270 */
[----:B------:R-:W-:Y:S01]  /*2240*/  USHF.L.U32 UR10, UR16, 0x5, URZ ;  /* 0x00000005100a7899 */ /* 0x000fe2000800063f */
[----:B------:R-:W-:Y:S01]  /*2250*/  LEA.HI.X R25, R18, UR25, R5, 0x2, P5 ;  /* 0x0000001912197c11 */ /* 0x000fe2000a8f1405 */
[----:B------:R-:W-:Y:S01]  /*2260*/  @P1 IMAD.MOV.U32 R18, RZ, RZ, R56 ;  /* 0x000000ffff121224 */ /* 0x000fe200078e0038 */
[----:B------:R-:W-:Y:S01]  /*2270*/  BSSY B1, `(.L_x_32) ;  /* 0x0000005000017945 */ /* 0x000fe20003800000 */
[----:B------:R-:W-:-:S03]  /*2280*/  ISETP.GT.AND P4, PT, R66, RZ, P2 ;  /* 0x000000ff4200720c */ /* 0x000fc60001784270 */
[----:B------:R2:W-:Y:S01]  /*2290*/  @P1 STG.E desc[UR20][R18.64+0x20], R61 ;  /* 0x0000203d12001986 */ /* 0x0005e2000c101914 */
[----:B------:R-:W-:Y:S09]  /*22a0*/  @!P0 BRA `(.L_x_33) ;  /* 0x0000000000048947 */ /* 0x000ff20003800000 */
[----:B------:R4:W5:Y:S02]  /*22b0*/  LDG.E.LTC128B R6, desc[UR20][R24.64+0x20] ;  /* 0x0000201418067981 */ /* 0x000964000c1e1920 */
.L_x_33:
[----:B------:R-:W-:Y:S05]  /*22c0*/  BSYNC B1 ;  /* 0x0000000000017941 */ /* 0x000fea0003800000 */
.L_x_32:
[----:B--2--5:R-:W-:Y:S01]  /*22d0*/  FMUL R18, R6, R13 ;  /* 0x0000000d06127220 */ /* 0x024fe20000400000 */
[----:B----4-:R-:W-:-:S03]  /*22e0*/  IADD3 R24, P1, R22, UR10, RZ ;  /* 0x0000000a16187c10 */ /* 0x010fc6000ff3e0ff */
[----:B---3--:R-:W-:Y:S01]  /*22f0*/  FFMA R63, R27, R12, R18 ;  /* 0x0000000c1b3f7223 */ /* 0x008fe20000000012 */
[----:B------:R-:W-:Y:S01]  /*2300*/  IMAD.MOV.U32 R18, RZ, RZ, R6 ;  /* 0x000000ffff127224 */ /* 0x000fe200078e0006 */
[----:B------:R-:W-:-:S03]  /*2310*/  IADD3.X R25, R23, UR11, RZ, P1, !PT ;  /* 0x0000000b17197c10 */ /* 0x000fc60008ffe4ff */
[----:B------:R2:W-:Y:S04]  /*2320*/  @P0 STG.E desc[UR20][R58.64+0x20], R63 ;  /* 0x0000203f3a000986 */ /* 0x0005e8000c101914 */
[----:B------:R-:W3:Y:S01]  /*2330*/  @P4 LDG.E.LTC128B R18, desc[UR20][R24.64] ;  /* 0x0000001418124981 */ /* 0x000ee2000c1e1920 */
[C---:B------:R-:W-:Y:S01]  /*2340*/  IMAD.SHL.U32 R19, R72.reuse, 0x20, RZ ;  /* 0x0000002048137824 */ /* 0x040fe200078e00ff */
[----:B------:R-:W-:Y:S01]  /*2350*/  SHF.L.U64.HI R6, R72, 0x5, R73 ;  /* 0x0000000548067819 */ /* 0x000fe20000010249 */
[----:B------:R-:W-:Y:S01]  /*2360*/  BSSY B1, `(.L_x_34) ;  /* 0x000000c000017945 */ /* 0x000fe20003800000 */
[----:B------:R-:W-:Y:S02]  /*2370*/  ISETP.GT.AND P0, PT, R4, 0x9, PT ;  /* 0x000000090400780c */ /* 0x000fe40003f04270 */
[----:B------:R-:W-:-:S02]  /*2380*/  IADD3 R26, P5, R19, R56, RZ ;  /* 0x00000038131a7210 */ /* 0x000fc40007fbe0ff */
[----:B------:R-:W-:-:S03]  /*2390*/  ISETP.GT.AND P1, PT, R66, RZ, P0 ;  /* 0x000000ff4200720c */ /* 0x000fc60000724270 */
[----:B------:R-:W-:Y:S01]  /*23a0*/  IMAD.X R27, R6, 0x1, R57, P5 ;  /* 0x00000001061b7824 */ /* 0x000fe200028e0639 */
[----:B------:R-:W-:-:S04]  /*23b0*/  IADD3 R60, P5, R20, UR10, RZ ;  /* 0x0000000a143c7c10 */ /* 0x000fc8000ffbe0ff */
[----:B------:R-:W-:Y:S01]  /*23c0*/  IADD3.X R61, R21, UR11, RZ, P5, !PT ;  /* 0x0000000b153d7c10 */ /* 0x000fe2000affe4ff */
[----:B---3--:R-:W-:-:S04]  /*23d0*/  FMUL R5, R18, R13 ;  /* 0x0000000d12057220 */ /* 0x008fc80000400000 */
[----:B------:R-:W-:-:S05]  /*23e0*/  FFMA R5, R28, R12, R5 ;  /* 0x0000000c1c057223 */ /* 0x000fca0000000005 */
[----:B------:R2:W-:Y:S01]  /*23f0*/  @P4 STG.E desc[UR20][R26.64], R5 ;  /* 0x000000051a004986 */ /* 0x0005e2000c101914 */
[----:B------:R-:W-:Y:S05]  /*2400*/  @!P1 BRA `(.L_x_35) ;  /* 0x0000000000049947 */ /* 0x000fea0003800000 */
[----:B------:R3:W5:Y:S02]  /*2410*/  LDG.E.LTC128B R18, desc[UR20][R60.64] ;  /* 0x000000143c127981 */ /* 0x000764000c1e1920 */
.L_x_35:
[----:B------:R-:W-:Y:S05]  /*2420*/  BSYNC B1 ;  /* 0x0000000000017941 */ /* 0x000fea0003800000 */
.L_x_34:
[----:B------:R-:W-:Y:S01]  /*2430*/  UIADD3 UR8, UP0, UR10, 0x20, URZ ;  /* 0x000000200a087890 */ /* 0x000fe2000ff1e03f */
[----:B------:R-:W-:Y:S01]  /*2440*/  ISETP.GT.AND P2, PT, R66, 0x8, P2 ;  /* 0x000000084200780c */ /* 0x000fe20001744270 */
[----:B-----5:R-:W-:Y:S01]  /*2450*/  FMUL R28, R18, R13 ;  /* 0x0000000d121c7220 */ /* 0x020fe20000400000 */
[----:B------:R-:W-:Y:S01]  /*2460*/  IADD3 R62, P4, R19, R58, RZ ;  /* 0x0000003a133e7210 */ /* 0x000fe20007f9e0ff */
[----:B------:R-:W-:Y:S01]  /*2470*/  UIADD3.X UR9, URZ, UR11, URZ, UP0, !UPT ;  /* 0x0000000b3f097290 */ /* 0x000fe200087fe43f */
[----:B------:R-:W-:Y:S01]  /*2480*/  IMAD.MOV.U32 R68, RZ, RZ, R18 ;  /* 0x000000ffff447224 */ /* 0x000fe200078e0012 */
[----:B------:R-:W-:Y:S01]  /*2490*/  IADD3 R22, P5, R22, UR8, RZ ;  /* 0x0000000816167c10 */ /* 0x000fe2000ffbe0ff */
[----:B------:R-:W-:Y:S01]  /*24a0*/  FFMA R69, R29, R12, R28 ;  /* 0x0000000c1d457223 */ /* 0x000fe2000000001c */
[----:B--2---:R-:W-:Y:S02]  /*24b0*/  IMAD.X R63, R6, 0x1, R59, P4 ;  /* 0x00000001063f7824 */ /* 0x004fe400020e063b */
[----:B------:R-:W-:-:S03]  /*24c0*/  IADD3.X R23, R23, UR9, RZ, P5, !PT ;  /* 0x0000000917177c10 */ /* 0x000fc6000affe4ff */
[----:B------:R2:W-:Y:S04]  /*24d0*/  @P1 STG.E desc[UR20][R62.64], R69 ;  /* 0x000000453e001986 */ /* 0x0005e8000c101914 */
[----:B------:R-:W4:Y:S01]  /*24e0*/  @P2 LDG.E.LTC128B R68, desc[UR20][R22.64] ;  /* 0x0000001416442981 */ /* 0x000f22000c1e1920 */
[----:B------:R-:W-:Y:S01]  /*24f0*/  IADD3 R18, P1, R19, 0x20, RZ ;  /* 0x0000002013127810 */ /* 0x000fe20007f3e0ff */
[----:B------:R-:W-:Y:S01]  /*2500*/  BSSY B1, `(.L_x_36) ;  /* 0x000000c000017945 */ /* 0x000fe20003800000 */
[----:B------:R-:W-:Y:S02]  /*2510*/  ISETP.GT.AND P4, PT, R66, 0x8, P0 ;  /* 0x000000084200780c */ /* 0x000fe40000784270 */
[----:B------:R-:W-:Y:S01]  /*2520*/  IADD3 R28, P5, R18, R56, RZ ;  /* 0x00000038121c7210 */ /* 0x000fe20007fbe0ff */
[----:B------:R-:W-:Y:S01]  /*2530*/  IMAD.X R5, RZ, RZ, R6, P1 ;  /* 0x000000ffff057224 */ /* 0x000fe200008e0606 */
[----:B-1----:R-:W-:-:S03]  /*2540*/  IADD3 R20, P0, R20, UR8, RZ ;  /* 0x0000000814147c10 */ /* 0x002fc6000ff1e0ff */
[----:B------:R-:W-:Y:S01]  /*2550*/  IMAD.X R29, R5, 0x1, R57, P5 ;  /* 0x00000001051d7824 */ /* 0x000fe200028e0639 */
[----:B------:R-:W-:Y:S01]  /*2560*/  IADD3.X R21, R21, UR9, RZ, P0, !PT ;  /* 0x0000000915157c10 */ /* 0x000fe200087fe4ff */
[----:B----4-:R-:W-:-:S04]  /*2570*/  FMUL R67, R68, R13 ;  /* 0x0000000d44437220 */ /* 0x010fc80000400000 */
[----:B------:R-:W-:-:S05]  /*2580*/  FFMA R67, R30, R12, R67 ;  /* 0x0000000c1e437223 */ /* 0x000fca0000000043 */
[----:B------:R2:W-:Y:S01]  /*2590*/  @P2 STG.E desc[UR20][R28.64], R67 ;  /* 0x000000431c002986 */ /* 0x0005e2000c101914 */
[----:B------:R-:W-:Y:S05]  /*25a0*/  @!P4 BRA `(.L_x_37) ;  /* 0x000000000004c947 */ /* 0x000fea0003800000 */
[----:B------:R1:W5:Y:S02]  /*25b0*/  LDG.E.LTC128B R68, desc[UR20][R20.64] ;  /* 0x0000001414447981 */ /* 0x000364000c1e1920 */
.L_x_37:
[----:B------:R-:W-:Y:S05]  /*25c0*/  BSYNC B1 ;  /* 0x0000000000017941 */ /* 0x000fea0003800000 */
.L_x_36:
[----:B-1----:R-:W-:Y:S01]  /*25d0*/  IADD3 R20, P2, R18, R58, RZ ;  /* 0x0000003a12147210 */ /* 0x002fe20007f5e0ff */
[----:B-----5:R-:W-:Y:S01]  /*25e0*/  FMUL R22, R68, R13 ;  /* 0x0000000d44167220 */ /* 0x020fe20000400000 */
[C---:B------:R-:W-:Y:S01]  /*25f0*/  ISETP.GT.AND P1, PT, R4.reuse, 0x10, PT ;  /* 0x000000100400780c */ /* 0x040fe20003f24270 */
[----:B------:R-:W-:Y:S01]  /*2600*/  BSSY B1, `(.L_x_38) ;  /* 0x000000b000017945 */ /* 0x000fe20003800000 */
[----:B------:R-:W-:Y:S01]  /*2610*/  ISETP.GT.AND P0, PT, R4, 0x11, PT ;  /* 0x000000110400780c */ /* 0x000fe20003f04270 */
[----:B------:R-:W-:Y:S01]  /*2620*/  FFMA R31, R31, R12, R22 ;  /* 0x0000000c1f1f7223 */ /* 0x000fe20000000016 */
[----:B------:R-:W-:Y:S01]  /*2630*/  IMAD.X R21, R5, 0x1, R59, P2 ;  /* 0x0000000105157824 */ /* 0x000fe200010e063b */
[----:B------:R-:W-:Y:S02]  /*2640*/  ISETP.GT.AND P5, PT, R66, RZ, P1 ;  /* 0x000000ff4200720c */ /* 0x000fe40000fa4270 */
[----:B------:R-:W-:Y:S02]  /*2650*/  IADD3 R22, P2, R24, UR10, RZ ;  /* 0x0000000a18167c10 */ /* 0x000fe4000ff5e0ff */
[----:B------:R1:W-:Y:S01]  /*2660*/  @P4 STG.E desc[UR20][R20.64], R31 ;  /* 0x0000001f14004986 */ /* 0x0003e2000c101914 */
[----:B--2---:R-:W-:-:S02]  /*2670*/  IADD3 R28, P6, R26, R19, RZ ;  /* 0x000000131a1c7210 */ /* 0x004fc40007fde0ff */
[----:B------:R-:W-:-:S06]  /*2680*/  IADD3.X R23, R25, UR11, RZ, P2, !PT ;  /* 0x0000000b19177c10 */ /* 0x000fcc00097fe4ff */
[----:B------:R-:W-:Y:S05]  /*2690*/  @!P5 BRA `(.L_x_39) ;  /* 0x000000000004d947 */ /* 0x000fea0003800000 */
[----:B------:R2:W5:Y:S02]  /*26a0*/  LDG.E.LTC128B R68, desc[UR20][R22.64] ;  /* 0x0000001416447981 */ /* 0x000564000c1e1920 */
.L_x_39:
[----:B------:R-:W-:Y:S05]  /*26b0*/  BSYNC B1 ;  /* 0x0000000000017941 */ /* 0x000fea0003800000 */
.L_x_38:
[----:B-1---5:R-:W-:Y:S01]  /*26c0*/  FMUL R21, R68, R13 ;  /* 0x0000000d44157220 */ /* 0x022fe20000400000 */
[----:B------:R-:W-:Y:S01]  /*26d0*/  IMAD.X R29, R27, 0x1, R6, P6 ;  /* 0x000000011b1d7824 */ /* 0x000fe200030e0606 */
[----:B------:R-:W-:Y:S01]  /*26e0*/  ISETP.GT.AND P2, PT, R66, RZ, P0 ;  /* 0x000000ff4200720c */ /* 0x000fe20000744270 */
[----:B------:R-:W-:Y:S01]  /*26f0*/  BSSY B1, `(.L_x_40) ;  /* 0x0000008000017945 */ /* 0x000fe20003800000 */
[----:B------:R-:W-:Y:S01]  /*2700*/  FFMA R31, R32, R12, R21 ;  /* 0x0000000c201f7223 */ /* 0x000fe20000000015 */
[----:B------:R-:W-:Y:S02]  /*2710*/  IADD3 R20, P6, R60, UR10, RZ ;  /* 0x0000000a3c147c10 */ /* 0x000fe4000ffde0ff */
[----:B------:R-:W-:Y:S02]  /*2720*/  IADD3 R30, P4, R62, R19, RZ ;  /* 0x000000133e1e7210 */ /* 0x000fe40007f9e0ff */
[----:B------:R1:W-:Y:S01]  /*2730*/  @P5 STG.E desc[UR20][R28.64], R31 ;  /* 0x0000001f1c005986 */ /* 0x0003e2000c101914 */
[----:B------:R-:W-:-:S05]  /*2740*/  IADD3.X R21, R61, UR11, RZ, P6, !PT ;  /* 0x0000000b3d157c10 */ /* 0x000fca000b7fe4ff */
[----:B------:R-:W-:Y:S05]  /*2750*/  @!P2 BRA `(.L_x_41) ;  /* 0x000000000004a947 */ /* 0x000fea0003800000 */
[----:B------:R4:W5:Y:S02]  /*2760*/  LDG.E.LTC128B R68, desc[UR20][R20.64] ;  /* 0x0000001414447981 */ /* 0x000964000c1e1920 */
.L_x_41:
[----:B------:R-:W-:Y:S05]  /*2770*/  BSYNC B1 ;  /* 0x0000000000017941 */ /* 0x000fea0003800000 */
.L_x_40:
[----:B-----5:R-:W-:Y:S01]  /*2780*/  FMUL R32, R68, R13 ;  /* 0x0000000d44207220 */ /* 0x020fe20000400000 */
[----:B-1----:R-:W-:Y:S01]  /*2790*/  IMAD.X R31, R63, 0x1, R6, P4 ;  /* 0x000000013f1f7824 */ /* 0x002fe200020e0606 */
[----:B------:R-:W-:Y:S01]  /*27a0*/  ISETP.GT.AND P1, PT, R66, 0x8, P1 ;  /* 0x000000084200780c */ /* 0x000fe20000f24270 */
        /* <DEDUP_REMOVED lines=8> */
.L_x_43:
[----:B------:R-:W-:Y:S05]  /*2830*/  BSYNC B1 ;  /* 0x0000000000017941 */ /* 0x000fea0003800000 */
.L_x_42:
[----:B0----5:R-:W-:Y:S01]  /*2840*/  FMUL R25, R68, R13 ;  /* 0x0000000d44197220 */ /* 0x021fe20000400000 */
[----:B-1----:R-:W-:Y:S01]  /*2850*/  IMAD.X R33, R5, 0x1, R27, P5 ;  /* 0x0000000105217824 */ /* 0x002fe200028e061b */
[----:B------:R-:W-:Y:S01]  /*2860*/  ISETP.GT.AND P2, PT, R66, 0x8, P0 ;  /* 0x000000084200780c */ /* 0x000fe20000744270 */
[----:B------:R-:W-:Y:S01]  /*2870*/  BSSY B1, `(.L_x_44) ;  /* 0x0000007000017945 */ /* 0x000fe20003800000 */
[----:B------:R-:W-:Y:S01]  /*2880*/  FFMA R27, R34, R12, R25 ;  /* 0x0000000c221b7223 */ /* 0x000fe20000000019 */
[----:B------:R-:W-:-:S04]  /*2890*/  IADD3 R24, P0, R60, UR8, RZ ;  /* 0x000000083c187c10 */ /* 0x000fc8000ff1e0ff */
[----:B------:R0:W-:Y:S01]  /*28a0*/  @P1 STG.E desc[UR20][R32.64], R27 ;  /* 0x0000001b20001986 */ /* 0x0001e2000c101914 */
[----:B------:R-:W-:-:S05]  /*28b0*/  IADD3.X R25, R61, UR9, RZ, P0, !PT ;  /* 0x000000093d197c10 */ /* 0x000fca00087fe4ff */
[----:B------:R-:W-:Y:S05]  /*28c0*/  @!P2 BRA `(.L_x_45) ;  /* 0x000000000004a947 */ /* 0x000fea0003800000 */
[----:B------:R1:W5:Y:S02]  /*28d0*/  LDG.E.LTC128B R68, desc[UR20][R24.64] ;  /* 0x0000001418447981 */ /* 0x000364000c1e1920 */
.L_x_45:
[----:B------:R-:W-:Y:S05]  /*28e0*/  BSYNC B1 ;  /* 0x0000000000017941 */ /* 0x000fea0003800000 */
.L_x_44:
        /* <DEDUP_REMOVED lines=10> */
[----:B0-----:R-:W-:-:S02]  /*2990*/  IADD3 R32, P5, R28, R19, RZ ;  /* 0x000000131c207210 */ /* 0x001fc40007fbe0ff */
[----:B------:R-:W-:-:S06]  /*29a0*/  IADD3.X R27, R23, UR11, RZ, P6, !PT ;  /* 0x0000000b171b7c10 */ /* 0x000fcc000b7fe4ff */
[----:B------:R-:W-:Y:S05]  /*29b0*/  @!P4 BRA `(.L_x_47) ;  /* 0x000000000004c947 */ /* 0x000fea0003800000 */
[----:B------:R0:W5:Y:S02]  /*29c0*/  LDG.E.LTC128B R68, desc[UR20][R26.64] ;  /* 0x000000141a447981 */ /* 0x000164000c1e1920 */
.L_x_47:
[----:B------:R-:W-:Y:S05]  /*29d0*/  BSYNC B1 ;  /* 0x0000000000017941 */ /* 0x000fea0003800000 */
.L_x_46:
        /* <DEDUP_REMOVED lines=11> */
.L_x_49:
[----:B------:R-:W-:Y:S05]  /*2a90*/  BSYNC B1 ;  /* 0x0000000000017941 */ /* 0x000fea0003800000 */
.L_x_48:
[----:B-----5:R-:W-:Y:S01]  /*2aa0*/  FMUL R36, R68, R13 ;  /* 0x0000000d44247220 */ /* 0x020fe20000400000 */
[----:B-1----:R-:W-:Y:S01]  /*2ab0*/  IMAD.X R35, R31, 0x1, R6, P5 ;  /* 0x000000011f237824 */ /* 0x002fe200028e0606 */
[----:B------:R-:W-:Y:S01]  /*2ac0*/  ISETP.GT.AND P1, PT, R66, 0x8, P1 ;  /* 0x000000084200780c */ /* 0x000fe20000f24270 */
[----:B------:R-:W-:Y:S01]  /*2ad0*/  BSSY B1, `(.L_x_50) ;  /* 0x0000008000017945 */ /* 0x000fe20003800000 */
[----:B------:R-:W-:Y:S01]  /*2ae0*/  FFMA R37, R37, R12, R36 ;  /* 0x0000000c25257223 */ /* 0x000fe20000000024 */
[----:B--2---:R-:W-:Y:S02]  /*2af0*/  IADD3 R22, P4, R22, UR8, RZ ;  /* 0x0000000816167c10 */ /* 0x004fe4000ff9e0ff */
[----:B------:R-:W-:Y:S02]  /*2b00*/  IADD3 R36, P5, R28, R18, RZ ;  /* 0x000000121c247210 */ /* 0x000fe40007fbe0ff */
[----:B------:R1:W-:Y:S01]  /*2b10*/  @P2 STG.E desc[UR20][R34.64], R37 ;  /* 0x0000002522002986 */ /* 0x0003e2000c101914 */
[----:B------:R-:W-:-:S05]  /*2b20*/  IADD3.X R23, R23, UR9, RZ, P4, !PT ;  /* 0x0000000917177c10 */ /* 0x000fca000a7fe4ff */
[----:B------:R-:W-:Y:S05]  /*2b30*/  @!P1 BRA `(.L_x_51) ;  /* 0x0000000000049947 */ /* 0x000fea0003800000 */
[----:B------:R2:W5:Y:S02]  /*2b40*/  LDG.E.LTC128B R68, desc[UR20][R22.64] ;  /* 0x0000001416447981 */ /* 0x000564000c1e1920 */
.L_x_51:
[----:B------:R-:W-:Y:S05]  /*2b50*/  BSYNC B1 ;  /* 0x0000000000017941 */ /* 0x000fea0003800000 */
.L_x_50:
[----:B--2--5:R-:W-:Y:S01]  /*2b60*/  FMUL R23, R68, R13 ;  /* 0x0000000d44177220 */ /* 0x024fe20000400000 */
[----:B-1----:R-:W-:Y:S01]  /*2b70*/  IMAD.X R37, R29, 0x1, R5, P5 ;  /* 0x000000011d257824 */ /* 0x002fe200028e0605 */
[----:B------:R-:W-:Y:S01]  /*2b80*/  ISETP.GT.AND P2, PT, R66, 0x8, P0 ;  /* 0x000000084200780c */ /* 0x000fe20000744270 */
[----:B------:R-:W-:Y:S01]  /*2b90*/  BSSY B1, `(.L_x_52) ;  /* 0x0000007000017945 */ /* 0x000fe20003800000 */
[----:B------:R-:W-:Y:S01]  /*2ba0*/  FFMA R23, R38, R12, R23 ;  /* 0x0000000c26177223 */ /* 0x000fe20000000017 */
[----:B----4-:R-:W-:-:S04]  /*2bb0*/  IADD3 R20, P0, R20, UR8, RZ ;  /* 0x0000000814147c10 */ /* 0x010fc8000ff1e0ff */
[----:B------:R1:W-:Y:S01]  /*2bc0*/  @P1 STG.E desc[UR20][R36.64], R23 ;  /* 0x0000001724001986 */ /* 0x0003e2000c101914 */
[----:B------:R-:W-:-:S05]  /*2bd0*/  IADD3.X R21, R21, UR9, RZ, P0, !PT ;  /* 0x0000000915157c10 */ /* 0x000fca00087fe4ff */
[----:B------:R-:W-:Y:S05]  /*2be0*/  @!P2 BRA `(.L_x_53) ;  /* 0x000000000004a947 */ /* 0x000fea0003800000 */
[----:B------:R2:W5:Y:S02]  /*2bf0*/  LDG.E.LTC128B R68, desc[UR20][R20.64] ;  /* 0x0000001414447981 */ /* 0x000564000c1e1920 */
.L_x_53:
[----:B------:R-:W-:Y:S05]  /*2c00*/  BSYNC B1 ;  /* 0x0000000000017941 */ /* 0x000fea0003800000 */
.L_x_52:
[----:B--2---:R-:W-:Y:S01]  /*2c10*/  IADD3 R20, P5, R30, R18, RZ ;  /* 0x000000121e147210 */ /* 0x004fe20007fbe0ff */
        /* <DEDUP_REMOVED lines=9> */
[----:B------:R-:W-:-:S02]  /*2cb0*/  IADD3 R28, P5, R32, R19, RZ ;  /* 0x00000013201c7210 */ /* 0x000fc40007fbe0ff */
[----:B-1----:R-:W-:-:S06]  /*2cc0*/  IADD3.X R23, R27, UR11, RZ, P6, !PT ;  /* 0x0000000b1b177c10 */ /* 0x002fcc000b7fe4ff */
[----:B------:R-:W-:Y:S05]  /*2cd0*/  @!P4 BRA `(.L_x_55) ;  /* 0x000000000004c947 */ /* 0x000fea0003800000 */
[----:B------:R1:W5:Y:S02]  /*2ce0*/  LDG.E.LTC128B R68, desc[UR20][R22.64] ;  /* 0x0000001416447981 */ /* 0x000364000c1e1920 */
.L_x_55:
[----:B------:R-:W-:Y:S05]  /*2cf0*/  BSYNC B1 ;  /* 0x0000000000017941 */ /* 0x000fea0003800000 */
.L_x_54:
[----:B--2--5:R-:W-:Y:S01]  /*2d00*/  FMUL R21, R68, R13 ;  /* 0x0000000d44157220 */ /* 0x024fe20000400000 */
        /* <DEDUP_REMOVED lines=10> */
.L_x_57:
[----:B------:R-:W-:Y:S05]  /*2db0*/  BSYNC B1 ;  /* 0x0000000000017941 */ /* 0x000fea0003800000 */
.L_x_56:
[----:B-----5:R-:W-:Y:S01]  /*2dc0*/  FMUL R36, R68, R13 ;  /* 0x0000000d44247220 */ /* 0x020fe20000400000 */
[----:B--2---:R-:W-:Y:S01]  /*2dd0*/  IMAD.X R31, R35, 0x1, R6, P5 ;  /* 0x00000001231f7824 */ /* 0x004fe200028e0606 */
[----:B------:R-:W-:Y:S01]  /*2de0*/  ISETP.GT.AND P1, PT, R66, 0x8, P1 ;  /* 0x000000084200780c */ /* 0x000fe20000f24270 */
[----:B------:R-:W-:Y:S01]  /*2df0*/  BSSY B1, `(.L_x_58) ;  /* 0x0000008000017945 */ /* 0x000fe20003800000 */
[----:B------:R-:W-:Y:S01]  /*2e00*/  FFMA R41, R41, R12, R36 ;  /* 0x0000000c29297223 */ /* 0x000fe20000000024 */
[----:B0-----:R-:W-:Y:S02]  /*2e10*/  IADD3 R26, P4, R26, UR8, RZ ;  /* 0x000000081a1a7c10 */ /* 0x001fe4000ff9e0ff */
[----:B------:R-:W-:Y:S02]  /*2e20*/  IADD3 R36, P5, R32, R18, RZ ;  /* 0x0000001220247210 */ /* 0x000fe40007fbe0ff */
[----:B------:R0:W-:Y:S01]  /*2e30*/  @P2 STG.E desc[UR20][R30.64], R41 ;  /* 0x000000291e002986 */ /* 0x0001e2000c101914 */
[----:B------:R-:W-:-:S05]  /*2e40*/  IADD3.X R27, R27, UR9, RZ, P4, !PT ;  /* 0x000000091b1b7c10 */ /* 0x000fca000a7fe4ff */
[----:B------:R-:W-:Y:S05]  /*2e50*/  @!P1 BRA `(.L_x_59) ;  /* 0x0000000000049947 */ /* 0x000fea0003800000 */
[----:B------:R2:W5:Y:S02]  /*2e60*/  LDG.E.LTC128B R68, desc[UR20][R26.64] ;  /* 0x000000141a447981 */ /* 0x000564000c1e1920 */
.L_x_59:
[----:B------:R-:W-:Y:S05]  /*2e70*/  BSYNC B1 ;  /* 0x0000000000017941 */ /* 0x000fea0003800000 */
.L_x_58:
[----:B--2--5:R-:W-:Y:S01]  /*2e80*/  FMUL R27, R68, R13 ;  /* 0x0000000d441b7220 */ /* 0x024fe20000400000 */
[----:B------:R-:W-:Y:S01]  /*2e90*/  IMAD.X R37, R33, 0x1, R5, P5 ;  /* 0x0000000121257824 */ /* 0x000fe200028e0605 */
        /* <DEDUP_REMOVED lines=8> */
.L_x_61:
[----:B------:R-:W-:Y:S05]  /*2f20*/  BSYNC B1 ;  /* 0x0000000000017941 */ /* 0x000fea0003800000 */
.L_x_60:
[----:B0-----:R-:W-:Y:S01]  /*2f30*/  IADD3 R24, P5, R34, R18, RZ ;  /* 0x0000001222187210 */ /* 0x001fe20007fbe0ff */
        /* <DEDUP_REMOVED lines=10> */
[----:B--2---:R-:W-:-:S06]  /*2fe0*/  IADD3.X R27, R23, UR11, RZ, P6, !PT ;  /* 0x0000000b171b7c10 */ /* 0x004fcc000b7fe4ff */
[----:B------:R-:W-:Y:S05]  /*2ff0*/  @!P4 BRA `(.L_x_63) ;  /* 0x000000000004c947 */ /* 0x000fea0003800000 */
[----:B------:R2:W5:Y:S02]  /*3000*/  LDG.E.LTC128B R68, desc[UR20][R26.64] ;  /* 0x000000141a447981 */ /* 0x000564000c1e1920 */
.L_x_63:
[----:B------:R-:W-:Y:S05]  /*3010*/  BSYNC B1 ;  /* 0x0000000000017941 */ /* 0x000fea0003800000 */
.L_x_62:
[----:B0----5:R-:W-:Y:S01]  /*3020*/  FMUL R25, R68, R13 ;  /* 0x0000000d44197220 */ /* 0x021fe20000400000 */
        /* <DEDUP_REMOVED lines=10> */
.L_x_65:
[----:B------:R-:W-:Y:S05]  /*30d0*/  BSYNC B1 ;  /* 0x0000000000017941 */ /* 0x000fea0003800000 */
.L_x_64:
[----:B-----5:R-:W-:Y:S01]  /*30e0*/  FMUL R36, R68, R13 ;  /* 0x0000000d44247220 */ /* 0x020fe20000400000 */
[----:B0-----:R-:W-:Y:S01]  /*30f0*/  IMAD.X R35, R31, 0x1, R6, P5 ;  /* 0x000000011f237824 */ /* 0x001fe200028e0606 */
[----:B------:R-:W-:Y:S01]  /*3100*/  ISETP.GT.AND P1, PT, R66, 0x8, P1 ;  /* 0x000000084200780c */ /* 0x000fe20000f24270 */
[----:B------:R-:W-:Y:S01]  /*3110*/  BSSY B1, `(.L_x_66) ;  /* 0x0000008000017945 */ /* 0x000fe20003800000 */
[----:B------:R-:W-:Y:S01]  /*3120*/  FFMA R45, R45, R12, R36 ;  /* 0x0000000c2d2d7223 */ /* 0x000fe20000000024 */
[----:B-1----:R-:W-:Y:S02]  /*3130*/  IADD3 R22, P4, R22, UR8, RZ ;  /* 0x0000000816167c10 */ /* 0x002fe4000ff9e0ff */
[----:B------:R-:W-:Y:S02]  /*3140*/  IADD3 R36, P5, R28, R18, RZ ;  /* 0x000000121c247210 */ /* 0x000fe40007fbe0ff */
[----:B------:R0:W-:Y:S01]  /*3150*/  @P2 STG.E desc[UR20][R34.64], R45 ;  /* 0x0000002d22002986 */ /* 0x0001e2000c101914 */
[----:B------:R-:W-:-:S05]  /*3160*/  IADD3.X R23, R23, UR9, RZ, P4, !PT ;  /* 0x0000000917177c10 */ /* 0x000fca000a7fe4ff */
[----:B------:R-:W-:Y:S05]  /*3170*/  @!P1 BRA `(.L_x_67) ;  /* 0x0000000000049947 */ /* 0x000fea0003800000 */
[----:B------:R1:W5:Y:S02]  /*3180*/  LDG.E.LTC128B R68, desc[UR20][R22.64] ;  /* 0x0000001416447981 */ /* 0x000364000c1e1920 */
.L_x_67:
[----:B------:R-:W-:Y:S05]  /*3190*/  BSYNC B1 ;  /* 0x0000000000017941 */ /* 0x000fea0003800000 */
.L_x_66:
[----:B-1---5:R-:W-:Y:S01]  /*31a0*/  FMUL R23, R68, R13 ;  /* 0x0000000d44177220 */ /* 0x022fe20000400000 */
[----:B------:R-:W-:Y:S01]  /*31b0*/  IMAD.X R37, R29, 0x1, R5, P5 ;  /* 0x000000011d257824 */ /* 0x000fe200028e0605 */
        /* <DEDUP_REMOVED lines=8> */
.L_x_69:
[----:B------:R-:W-:Y:S05]  /*3240*/  BSYNC B1 ;  /* 0x0000000000017941 */ /* 0x000fea0003800000 */
.L_x_68:
[----:B----4-:R-:W-:Y:S01]  /*3250*/  IADD3 R20, P2, R30, R18, RZ ;  /* 0x000000121e147210 */ /* 0x010fe20007f5e0ff */
        /* <DEDUP_REMOVED lines=13> */
.L_x_71:
[----:B------:R-:W-:Y:S05]  /*3330*/  BSYNC B1 ;  /* 0x0000000000017941 */ /* 0x000fea0003800000 */
.L_x_70:
[----:B----45:R-:W-:Y:S01]  /*3340*/  FMUL R21, R68, R13 ;  /* 0x0000000d44157220 */ /* 0x030fe20000400000 */
[----:B------:R-:W-:Y:S01]  /*3350*/  IMAD.X R29, R33, 0x1, R6, P6 ;  /* 0x00000001211d7824 */ /* 0x000fe200030e0606 */
[----:B------:R-:W-:Y:S01]  /*3360*/  ISETP.GT.AND P2, PT, R66, RZ, P1 ;  /* 0x000000ff4200720c */ /* 0x000fe20000f44270 */
[----:B------:R-:W-:Y:S01]  /*3370*/  BSSY B1, `(.L_x_72) ;  /* 0x0000007000017945 */ /* 0x000fe20003800000 */
[----:B------:R-:W-:Y:S01]  /*3380*/  FFMA R21, R48, R12, R21 ;  /* 0x0000000c30157223 */ /* 0x000fe20000000015 */
[----:B------:R-:W-:-:S04]  /*3390*/  IADD3 R36, P0, R24, UR10, RZ ;  /* 0x0000000a18247c10 */ /* 0x000fc8000ff1e0ff */
[----:B------:R4:W-:Y:S01]  /*33a0*/  @P5 STG.E desc[UR20][R28.64], R21 ;  /* 0x000000151c005986 */ /* 0x0009e2000c101914 */
[----:B------:R-:W-:-:S05]  /*33b0*/  IADD3.X R37, R25, UR11, RZ, P0, !PT ;  /* 0x0000000b19257c10 */ /* 0x000fca00087fe4ff */
[----:B------:R-:W-:Y:S05]  /*33c0*/  @!P2 BRA `(.L_x_73) ;  /* 0x000000000004a947 */ /* 0x000fea0003800000 */
[----:B------:R0:W5:Y:S02]  /*33d0*/  LDG.E.LTC128B R68, desc[UR20][R36.64] ;  /* 0x0000001424447981 */ /* 0x000164000c1e1920 */
.L_x_73:
[----:B------:R-:W-:Y:S05]  /*33e0*/  BSYNC B1 ;  /* 0x0000000000017941 */ /* 0x000fea0003800000 */
.L_x_72:
[----:B------:R-:W-:Y:S01]  /*33f0*/  IADD3 R20, P5, R34, R19, RZ ;  /* 0x0000001322147210 */ /* 0x000fe20007fbe0ff */
[----:B-----5:R-:W-:Y:S01]  /*3400*/  FMUL R30, R68, R13 ;  /* 0x0000000d441e7220 */ /* 0x020fe20000400000 */
[----:B------:R-:W-:Y:S01]  /*3410*/  ISETP.GT.AND P4, PT, R66, 0x8, P4 ;  /* 0x000000084200780c */ /* 0x000fe20002784270 */
[----:B------:R-:W-:Y:S01]  /*3420*/  BSSY B1, `(.L_x_74) ;  /* 0x000000a000017945 */ /* 0x000fe20003800000 */
[----:B--2---:R-:W-:Y:S01]  /*3430*/  IADD3 R26, P6, R26, UR8, RZ ;  /* 0x000000081a1a7c10 */ /* 0x004fe2000ffde0ff */
[----:B------:R-:W-:Y:S01]  /*3440*/  FFMA R49, R49, R12, R30 ;  /* 0x0000000c31317223 */ /* 0x000fe2000000001e */
[----:B----4-:R-:W-:Y:S01]  /*3450*/  IMAD.X R21, R35, 0x1, R6, P5 ;  /* 0x0000000123157824 */ /* 0x010fe200028e0606 */
[----:B------:R-:W-:Y:S02]  /*3460*/  ISETP.GT.AND P0, PT, R4, 0x38, PT ;  /* 0x000000380400780c */ /* 0x000fe40003f04270 */
[----:B------:R-:W-:Y:S02]  /*3470*/  IADD3 R30, P5, R32, R18, RZ ;  /* 0x00000012201e7210 */ /* 0x000fe40007fbe0ff */
[----:B------:R2:W-:Y:S01]  /*3480*/  @P2 STG.E desc[UR20][R20.64], R49 ;  /* 0x0000003114002986 */ /* 0x0005e2000c101914 */
[----:B------:R-:W-:-:S03]  /*3490*/  IADD3.X R27, R27, UR9, RZ, P6, !PT ;  /* 0x000000091b1b7c10 */ /* 0x000fc6000b7fe4ff */
[----:B------:R-:W-:Y:S07]  /*34a0*/  @!P4 BRA `(.L_x_75) ;  /* 0x000000000004c947 */ /* 0x000fee0003800000 */
[----:B------:R4:W5:Y:S02]  /*34b0*/  LDG.E.LTC128B R68, desc[UR20][R26.64] ;  /* 0x000000141a447981 */ /* 0x000964000c1e1920 */
.L_x_75:
[----:B------:R-:W-:Y:S05]  /*34c0*/  BSYNC B1 ;  /* 0x0000000000017941 */ /* 0x000fea0003800000 */
.L_x_74:
[----:B----45:R-:W-:Y:S01]  /*34d0*/  FMUL R27, R68, R13 ;  /* 0x0000000d441b7220 */ /* 0x030fe20000400000 */
[----:B------:R-:W-:Y:S01]  /*34e0*/  IMAD.X R31, R33, 0x1, R5, P5 ;  /* 0x00000001211f7824 */ /* 0x000fe200028e0605 */
[----:B------:R-:W-:Y:S01]  /*34f0*/  ISETP.GT.AND P1, PT, R66, 0x8, P1 ;  /* 0x000000084200780c */ /* 0x000fe20000f24270 */
[----:B------:R-:W-:Y:S01]  /*3500*/  BSSY B1, `(.L_x_76) ;  /* 0x0000008000017945 */ /* 0x000fe20003800000 */
[----:B------:R-:W-:Y:S01]  /*3510*/  FFMA R27, R50, R12, R27 ;  /* 0x0000000c321b7223 */ /* 0x000fe2000000001b */
[----:B------:R-:W-:Y:S02]  /*3520*/  IADD3 R24, P5, R24, UR8, RZ ;  /* 0x0000000818187c10 */ /* 0x000fe4000ffbe0ff */
[----:B------:R-:W-:Y:S02]  /*3530*/  ISETP.GT.AND P2, PT, R4, 0x39, PT ;  /* 0x000000390400780c */ /* 0x000fe40003f44270 */
[----:B------:R4:W-:Y:S01]  /*3540*/  @P4 STG.E desc[UR20][R30.64], R27 ;  /* 0x0000001b1e004986 */ /* 0x0009e2000c101914 */
[----:B------:R-:W-:-:S05]  /*3550*/  IADD3.X R25, R25, UR9, RZ, P5, !PT ;  /* 0x0000000919197c10 */ /* 0x000fca000affe4ff */
[----:B------:R-:W-:Y:S05]  /*3560*/  @!P1 BRA `(.L_x_77) ;  /* 0x0000000000049947 */ /* 0x000fea0003800000 */
[----:B------:R0:W5:Y:S02]  /*3570*/  LDG.E.LTC128B R68, desc[UR20][R24.64] ;  /* 0x0000001418447981 */ /* 0x000164000c1e1920 */
.L_x_77:
[----:B------:R-:W-:Y:S05]  /*3580*/  BSYNC B1 ;  /* 0x0000000000017941 */ /* 0x000fea0003800000 */
.L_x_76:
[----:B0-----:R-:W-:Y:S01]  /*3590*/  IADD3 R24, P6, R34, R18, RZ ;  /* 0x0000001222187210 */ /* 0x001fe20007fde0ff */
[----:B-----5:R-:W-:Y:S01]  /*35a0*/  FMUL R4, R68, R13 ;  /* 0x0000000d44047220 */ /* 0x020fe20000400000 */
[----:B------:R-:W-:Y:S01]  /*35b0*/  ISETP.GT.AND P4, PT, R66, RZ, P0 ;  /* 0x000000ff4200720c */ /* 0x000fe20000784270 */
[----:B------:R-:W-:Y:S01]  /*35c0*/  BSSY B1, `(.L_x_78) ;  /* 0x0000009000017945 */ /* 0x000fe20003800000 */
[----:B------:R-:W-:Y:S01]  /*35d0*/  IADD3 R26, P5, R28, R19, RZ ;  /* 0x000000131c1a7210 */ /* 0x000fe20007fbe0ff */
[----:B------:R-:W-:Y:S02]  /*35e0*/  IMAD.X R25, R35, 0x1, R5, P6 ;  /* 0x0000000123197824 */ /* 0x000fe400030e0605 */
[----:B------:R-:W-:-:S05]  /*35f0*/  FFMA R51, R51, R12, R4 ;  /* 0x0000000c33337223 */ /* 0x000fca0000000004 */
[----:B------:R0:W-:Y:S03]  /*3600*/  @P1 STG.E desc[UR20][R24.64], R51 ;  /* 0x0000003318001986 */ /* 0x0001e6000c101914 */
[----:B------:R-:W-:Y:S05]  /*3610*/  @!P4 BRA `(.L_x_79) ;  /* 0x00000000000cc947 */ /* 0x000fea0003800000 */
[----:B0-----:R-:W-:-:S04]  /*3620*/  IADD3 R24, P1, R22, UR10, RZ ;  /* 0x0000000a16187c10 */ /* 0x001fc8000ff3e0ff */
[----:B------:R-:W-:-:S05]  /*3630*/  IADD3.X R25, R23, UR11, RZ, P1, !PT ;  /* 0x0000000b17197c10 */ /* 0x000fca0008ffe4ff */
[----:B------:R0:W5:Y:S04]  /*3640*/  LDG.E.LTC128B R68, desc[UR20][R24.64] ;  /* 0x0000001418447981 */ /* 0x000168000c1e1920 */
.L_x_79:
[----:B------:R-:W-:Y:S05]  /*3650*/  BSYNC B1 ;  /* 0x0000000000017941 */ /* 0x000fea0003800000 */
.L_x_78:
[----:B0----5:R-:W-:Y:S01]  /*3660*/  FMUL R25, R68, R13 ;  /* 0x0000000d44197220 */ /* 0x021fe20000400000 */
[----:B----4-:R-:W-:Y:S01]  /*3670*/  IMAD.X R27, R29, 0x1, R6, P5 ;  /* 0x000000011d1b7824 */ /* 0x010fe200028e0606 */
        /* <DEDUP_REMOVED lines=9> */
.L_x_81:
[----:B------:R-:W-:Y:S05]  /*3710*/  BSYNC B1 ;  /* 0x0000000000017941 */ /* 0x000fea0003800000 */
.L_x_80:
[----:B-----5:R-:W-:Y:S01]  /*3720*/  FMUL R4, R68, R13 ;  /* 0x0000000d44047220 */ /* 0x020fe20000400000 */
[----:B0-----:R-:W-:Y:S01]  /*3730*/  IMAD.X R31, R21, 0x1, R6, P5 ;  /* 0x00000001151f7824 */ /* 0x001fe200028e0606 */
[----:B------:R-:W-:Y:S01]  /*3740*/  ISETP.GT.AND P0, PT, R66, 0x8, P0 ;  /* 0x000000084200780c */ /* 0x000fe20000704270 */
[----:B------:R-:W-:Y:S01]  /*3750*/  BSSY B1, `(.L_x_82) ;  /* 0x0000008000017945 */ /* 0x000fe20003800000 */
[----:B------:R-:W-:Y:S01]  /*3760*/  FFMA R53, R53, R12, R4 ;  /* 0x0000000c35357223 */ /* 0x000fe20000000004 */
[----:B-1----:R-:W-:Y:S02]  /*3770*/  IADD3 R22, P4, R22, UR8, RZ ;  /* 0x0000000816167c10 */ /* 0x002fe4000ff9e0ff */
[----:B----4-:R-:W-:Y:S02]  /*3780*/  IADD3 R24, P5, R28, R18, RZ ;  /* 0x000000121c187210 */ /* 0x010fe40007fbe0ff */
[----:B------:R0:W-:Y:S01]  /*3790*/  @P1 STG.E desc[UR20][R30.64], R53 ;  /* 0x000000351e001986 */ /* 0x0001e2000c101914 */
[----:B------:R-:W-:-:S05]  /*37a0*/  IADD3.X R23, R23, UR9, RZ, P4, !PT ;  /* 0x0000000917177c10 */ /* 0x000fca000a7fe4ff */
[----:B------:R-:W-:Y:S05]  /*37b0*/  @!P0 BRA `(.L_x_83) ;  /* 0x0000000000048947 */ /* 0x000fea0003800000 */
[----:B------:R1:W5:Y:S02]  /*37c0*/  LDG.E.LTC128B R68, desc[UR20][R22.64] ;  /* 0x0000001416447981 */ /* 0x000364000c1e1920 */
.L_x_83:
[----:B------:R-:W-:Y:S05]  /*37d0*/  BSYNC B1 ;  /* 0x0000000000017941 */ /* 0x000fea0003800000 */
.L_x_82:
[----:B------:R-:W-:Y:S01]  /*37e0*/  ISETP.GT.AND P2, PT, R66, 0x8, P2 ;  /* 0x000000084200780c */ /* 0x000fe20001744270 */
[----:B-----5:R-:W-:Y:S01]  /*37f0*/  FMUL R19, R68, R13 ;  /* 0x0000000d44137220 */ /* 0x020fe20000400000 */
[----:B------:R-:W-:Y:S01]  /*3800*/  IMAD.X R25, R29, 0x1, R5, P5 ;  /* 0x000000011d197824 */ /* 0x000fe200028e0605 */
[----:B------:R-:W-:Y:S02]  /*3810*/  BSSY B1, `(.L_x_84) ;  /* 0x0000007000017945 */ /* 0x000fe40003800000 */
[----:B------:R-:W-:-:S05]  /*3820*/  FFMA R19, R54, R12, R19 ;  /* 0x0000000c36137223 */ /* 0x000fca0000000013 */
[----:B------:R4:W-:Y:S01]  /*3830*/  @P0 STG.E desc[UR20][R24.64], R19 ;  /* 0x0000001318000986 */ /* 0x0009e2000c101914 */
[----:B-1----:R-:W-:-:S04]  /*3840*/  IADD3 R22, P0, R36, UR8, RZ ;  /* 0x0000000824167c10 */ /* 0x002fc8000ff1e0ff */
[----:B------:R-:W-:Y:S01]  /*3850*/  IADD3.X R23, R37, UR9, RZ, P0, !PT ;  /* 0x0000000925177c10 */ /* 0x000fe200087fe4ff */
[----:B------:R-:W-:Y:S08]  /*3860*/  @!P2 BRA `(.L_x_85) ;  /* 0x000000000004a947 */ /* 0x000ff00003800000 */
[----:B------:R1:W5:Y:S02]  /*3870*/  LDG.E.LTC128B R68, desc[UR20][R22.64] ;  /* 0x0000001416447981 */ /* 0x000364000c1e1920 */
.L_x_85:
[----:B------:R-:W-:Y:S05]  /*3880*/  BSYNC B1 ;  /* 0x0000000000017941 */ /* 0x000fea0003800000 */
.L_x_84:
[----:B------:R-:W-:Y:S05]  /*3890*/  @!P2 BRA `(.L_x_86) ;  /* 0x0000000800d4a947 */ /* 0x000fea0003800000 */
[----:B------:R-:W-:Y:S01]  /*38a0*/  IADD3 R18, P0, R20, R18, RZ ;  /* 0x0000001214127210 */ /* 0x000fe20007f1e0ff */
[----:B-----5:R-:W-:-:S04]  /*38b0*/  FMUL R68, R68, R13 ;  /* 0x0000000d44447220 */ /* 0x020fc80000400000 */
[----:B----4-:R-:W-:Y:S02]  /*38c0*/  IMAD.X R19, R21, 0x1, R5, P0 ;  /* 0x0000000115137824 */ /* 0x010fe400000e0605 */
[----:B------:R-:W-:-:S05]  /*38d0*/  FFMA R55, R55, R12, R68 ;  /* 0x0000000c37377223 */ /* 0x000fca0000000044 */
[----:B------:R4:W-:Y:S01]  /*38e0*/  STG.E desc[UR20][R18.64], R55 ;  /* 0x0000003712007986 */ /* 0x0009e2000c101914 */
[----:B------:R-:W-:Y:S05]  /*38f0*/  BRA `(.L_x_86) ;  /* 0x0000000800bc7947 */ /* 0x000fea0003800000 */
.L_x_27:
[----:B------:R-:W-:Y:S01]  /*3900*/  ULDC.64 UR8, c[0x0][0x6c0] ;  /* 0x0001b00000087ab9 */ /* 0x000fe20000000a00 */
[----:B------:R-:W-:Y:S01]  /*3910*/  ISETP.GT.AND P2, PT, R4, 0x1, PT ;  /* 0x000000010400780c */ /* 0x000fe20003f44270 */
[-C--:B------:R-:W-:Y:S01]  /*3920*/  FMUL R5, R24, R12.reuse ;  /* 0x0000000c18057220 */ /* 0x080fe20000400000 */
[----:B------:R-:W-:Y:S01]  /*3930*/  LEA R18, P0, R68, UR8, 0x2 ;  /* 0x0000000844127c11 */ /* 0x000fe2000f8010ff */
[-C--:B------:R-:W-:Y:S01]  /*3940*/  FMUL R25, R25, R12.reuse ;  /* 0x0000000c19197220 */ /* 0x080fe20000400000 */
[----:B------:R-:W-:Y:S01]  /*3950*/  ISETP.GT.AND P4, PT, R66, RZ, P2 ;  /* 0x000000ff4200720c */ /* 0x000fe20001784270 */
[----:B------:R-:W-:Y:S01]  /*3960*/  IMAD.SHL.U32 R61, R72, 0x20, RZ ;  /* 0x00000020483d7824 */ /* 0x000fe200078e00ff */
[----:B------:R-:W-:Y:S01]  /*3970*/  LEA.HI.X R19, R68, UR9, R57, 0x2, P0 ;  /* 0x0000000944137c11 */ /* 0x000fe200080f1439 */
[-C--:B------:R-:W-:Y:S01]  /*3980*/  FMUL R57, R26, R12.reuse ;  /* 0x0000000c1a397220 */ /* 0x080fe20000400000 */
[----:B------:R-:W-:Y:S01]  /*3990*/  ISETP.GT.AND P1, PT, R66, 0x8, P1 ;  /* 0x000000084200780c */ /* 0x000fe20000f24270 */
[----:B------:R-:W-:Y:S01]  /*39a0*/  FMUL R27, R27, R12 ;  /* 0x0000000c1b1b7220 */ /* 0x000fe20000400000 */
[----:B------:R-:W-:Y:S01]  /*39b0*/  ISETP.GT.AND P0, PT, R4, 0x8, PT ;  /* 0x000000080400780c */ /* 0x000fe20003f04270 */
[----:B------:R0:W-:Y:S01]  /*39c0*/  @P5 STG.E desc[UR20][R18.64], R5 ;  /* 0x0000000512005986 */ /* 0x0001e2000c101914 */
[----:B------:R-:W-:Y:S01]  /*39d0*/  LEA R20, P5, R72, R18, 0x2 ;  /* 0x0000001248147211 */ /* 0x000fe200078a10ff */
[-C--:B------:R-:W-:Y:S01]  /*39e0*/  FMUL R29, R29, R12.reuse ;  /* 0x0000000c1d1d7220 */ /* 0x080fe20000400000 */
[----:B------:R-:W-:Y:S01]  /*39f0*/  ISETP.GT.AND P2, PT, R66, 0x8, P2 ;  /* 0x000000084200780c */ /* 0x000fe20001744270 */
[-C--:B------:R-:W-:Y:S01]  /*3a00*/  FMUL R31, R31, R12.reuse ;  /* 0x0000000c1f1f7220 */ /* 0x080fe20000400000 */
[C-C-:B------:R-:W-:Y:S01]  /*3a10*/  LEA.HI.X R21, R72.reuse, R19, R73.reuse, 0x2, P5 ;  /* 0x0000001348157211 */ /* 0x140fe200028f1449 */
[-C--:B------:R-:W-:Y:S01]  /*3a20*/  FMUL R33, R33, R12.reuse ;  /* 0x0000000c21217220 */ /* 0x080fe20000400000 */
[----:B------:R-:W-:Y:S01]  /*3a30*/  SHF.L.U64.HI R59, R72, 0x5, R73 ;  /* 0x00000005483b7819 */ /* 0x000fe20000010249 */
[----:B------:R-:W-:Y:S01]  /*3a40*/  FMUL R35, R35, R12 ;  /* 0x0000000c23237220 */ /* 0x000fe20000400000 */
[----:B------:R-:W-:Y:S01]  /*3a50*/  ISETP.GT.AND P5, PT, R66, RZ, P0 ;  /* 0x000000ff4200720c */ /* 0x000fe200007a4270 */
[----:B------:R1:W-:Y:S01]  /*3a60*/  @P4 STG.E desc[UR20][R20.64], R25 ;  /* 0x0000001914004986 */ /* 0x0003e2000c101914 */
[C---:B------:R-:W-:Y:S01]  /*3a70*/  IADD3 R22, P4, R61.reuse, R18, RZ ;  /* 0x000000123d167210 */ /* 0x040fe20007f9e0ff */
[----:B0-----:R-:W-:Y:S01]  /*3a80*/  FMUL R5, R28, R12 ;  /* 0x0000000c1c057220 */ /* 0x001fe20000400000 */
[----:B------:R-:W-:Y:S01]  /*3a90*/  IADD3 R24, P6, R61, R20, RZ ;  /* 0x000000143d187210 */ /* 0x000fe20007fde0ff */
[----:B------:R0:W-:Y:S01]  /*3aa0*/  @P1 STG.E desc[UR20][R18.64+0x20], R57 ;  /* 0x0000203912001986 */ /* 0x0001e2000c101914 */
[----:B------:R-:W-:Y:S01]  /*3ab0*/  ISETP.GT.AND P1, PT, R4, 0x9, PT ;  /* 0x000000090400780c */ /* 0x000fe20003f24270 */
[----:B------:R-:W-:Y:S01]  /*3ac0*/  IMAD.X R23, R59, 0x1, R19, P4 ;  /* 0x000000013b177824 */ /* 0x000fe200020e0613 */
[C---:B------:R-:W-:Y:S01]  /*3ad0*/  ISETP.GT.AND P0, PT, R66.reuse, 0x8, P0 ;  /* 0x000000084200780c */ /* 0x040fe20000704270 */
[----:B------:R2:W-:Y:S01]  /*3ae0*/  @P2 STG.E desc[UR20][R20.64+0x20], R27 ;  /* 0x0000201b14002986 */ /* 0x0005e2000c101914 */
[C---:B------:R-:W-:Y:S01]  /*3af0*/  ISETP.GT.AND P4, PT, R66.reuse, RZ, P1 ;  /* 0x000000ff4200720c */ /* 0x040fe20000f84270 */
[-C--:B------:R-:W-:Y:S01]  /*3b00*/  FMUL R37, R37, R12.reuse ;  /* 0x0000000c25257220 */ /* 0x080fe20000400000 */
[----:B------:R-:W-:Y:S01]  /*3b10*/  IADD3 R63, P2, R61, 0x20, RZ ;  /* 0x000000203d3f7810 */ /* 0x000fe20007f5e0ff */
[----:B------:R3:W-:Y:S01]  /*3b20*/  @P5 STG.E desc[UR20][R22.64], R5 ;  /* 0x0000000516005986 */ /* 0x0007e2000c101914 */
[----:B-1----:R-:W-:Y:S01]  /*3b30*/  IMAD.X R25, R59, 0x1, R21, P6 ;  /* 0x000000013b197824 */ /* 0x002fe200030e0615 */
[----:B------:R-:W-:Y:S01]  /*3b40*/  ISETP.GT.AND P1, PT, R66, 0x8, P1 ;  /* 0x000000084200780c */ /* 0x000fe20000f24270 */
[----:B------:R-:W-:Y:S01]  /*3b50*/  FMUL R39, R39, R12 ;  /* 0x0000000c27277220 */ /* 0x000fe20000400000 */
[----:B0-----:R-:W-:Y:S01]  /*3b60*/  IADD3 R18, P5, R63, R18, RZ ;  /* 0x000000123f127210 */ /* 0x001fe20007fbe0ff */
[----:B------:R-:W-:Y:S01]  /*3b70*/  IMAD.X R67, RZ, RZ, R59, P2 ;  /* 0x000000ffff437224 */ /* 0x000fe200010e063b */
[----:B------:R-:W-:Y:S01]  /*3b80*/  ISETP.GT.AND P2, PT, R4, 0x10, PT ;  /* 0x000000100400780c */ /* 0x000fe20003f44270 */
[----:B------:R-:W-:Y:S01]  /*3b90*/  FMUL R57, R30, R12 ;  /* 0x0000000c1e397220 */ /* 0x000fe20000400000 */
[----:B------:R-:W-:Y:S01]  /*3ba0*/  IADD3 R26, P6, R61, R22, RZ ;  /* 0x000000163d1a7210 */ /* 0x000fe20007fde0ff */
[----:B------:R-:W-:Y:S01]  /*3bb0*/  IMAD.X R19, R67, 0x1, R19, P5 ;  /* 0x0000000143137824 */ /* 0x000fe200028e0613 */
[----:B------:R-:W-:Y:S01]  /*3bc0*/  @P4 STG.E desc[UR20][R24.64], R29 ;  /* 0x0000001d18004986 */ /* 0x000fe2000c101914 */
[----:B--2---:R-:W-:Y:S01]  /*3bd0*/  IADD3 R20, P4, R63, R20, RZ ;  /* 0x000000143f147210 */ /* 0x004fe20007f9e0ff */
[----:B---3--:R-:W-:Y:S01]  /*3be0*/  FMUL R5, R32, R12 ;  /* 0x0000000c20057220 */ /* 0x008fe20000400000 */
[----:B------:R-:W-:Y:S01]  /*3bf0*/  ISETP.GT.AND P5, PT, R66, RZ, P2 ;  /* 0x000000ff4200720c */ /* 0x000fe200017a4270 */
[----:B------:R0:W-:Y:S01]  /*3c00*/  @P0 STG.E desc[UR20][R18.64], R57 ;  /* 0x0000003912000986 */ /* 0x0001e2000c101914 */
[----:B------:R-:W-:Y:S01]  /*3c10*/  ISETP.GT.AND P0, PT, R4, 0x11, PT ;  /* 0x000000110400780c */ /* 0x000fe20003f04270 */
[----:B------:R-:W-:-:S02]  /*3c20*/  IMAD.X R21, R67, 0x1, R21, P4 ;  /* 0x0000000143157824 */ /* 0x000fc400020e0615 */
[-C--:B------:R-:W-:Y:S01]  /*3c30*/  FMUL R41, R41, R12.reuse ;  /* 0x0000000c29297220 */ /* 0x080fe20000400000 */
[----:B------:R-:W-:Y:S01]  /*3c40*/  IMAD.X R27, R59, 0x1, R23, P6 ;  /* 0x000000013b1b7824 */ /* 0x000fe200030e0617 */
[C---:B------:R-:W-:Y:S01]  /*3c50*/  ISETP.GT.AND P4, PT, R66.reuse, RZ, P0 ;  /* 0x000000ff4200720c */ /* 0x040fe20000784270 */
[-C--:B------:R-:W-:Y:S01]  /*3c60*/  FMUL R43, R43, R12.reuse ;  /* 0x0000000c2b2b7220 */ /* 0x080fe20000400000 */
[----:B------:R1:W-:Y:S01]  /*3c70*/  @P1 STG.E desc[UR20][R20.64], R31 ;  /* 0x0000001f14001986 */ /* 0x0003e2000c101914 */
[----:B------:R-:W-:Y:S01]  /*3c80*/  ISETP.GT.AND P1, PT, R66, 0x8, P2 ;  /* 0x000000084200780c */ /* 0x000fe20001724270 */
[----:B------:R-:W-:Y:S01]  /*3c90*/  FMUL R45, R45, R12 ;  /* 0x0000000c2d2d7220 */ /* 0x000fe20000400000 */
[----:B------:R-:W-:Y:S01]  /*3ca0*/  IADD3 R28, P2, R61, R24, RZ ;  /* 0x000000183d1c7210 */ /* 0x000fe20007f5e0ff */
[----:B------:R-:W-:Y:S01]  /*3cb0*/  FMUL R47, R47, R12 ;  /* 0x0000000c2f2f7220 */ /* 0x000fe20000400000 */
[----:B------:R2:W-:Y:S01]  /*3cc0*/  @P5 STG.E desc[UR20][R26.64], R5 ;  /* 0x000000051a005986 */ /* 0x0005e2000c101914 */
[----:B0-----:R-:W-:Y:S01]  /*3cd0*/  IADD3 R18, P5, R63, R22, RZ ;  /* 0x000000163f127210 */ /* 0x001fe20007fbe0ff */
[-C--:B------:R-:W-:Y:S01]  /*3ce0*/  FMUL R57, R34, R12.reuse ;  /* 0x0000000c22397220 */ /* 0x080fe20000400000 */
[----:B------:R-:W-:Y:S01]  /*3cf0*/  IMAD.X R29, R59, 0x1, R25, P2 ;  /* 0x000000013b1d7824 */ /* 0x000fe200010e0619 */
[----:B------:R-:W-:Y:S01]  /*3d00*/  ISETP.GT.AND P2, PT, R4, 0x18, PT ;  /* 0x000000180400780c */ /* 0x000fe20003f44270 */
[-C--:B------:R-:W-:Y:S01]  /*3d10*/  FMUL R49, R49, R12.reuse ;  /* 0x0000000c31317220 */ /* 0x080fe20000400000 */
[C---:B------:R-:W-:Y:S01]  /*3d20*/  ISETP.GT.AND P0, PT, R66.reuse, 0x8, P0 ;  /* 0x000000084200780c */ /* 0x040fe20000704270 */
[----:B------:R-:W-:Y:S01]  /*3d30*/  IMAD.X R19, R67, 0x1, R23, P5 ;  /* 0x0000000143137824 */ /* 0x000fe200028e0617 */
[----:B------:R0:W-:Y:S01]  /*3d40*/  @P4 STG.E desc[UR20][R28.64], R33 ;  /* 0x000000211c004986 */ /* 0x0001e2000c101914 */
[----:B------:R-:W-:Y:S01]  /*3d50*/  ISETP.GT.AND P5, PT, R66, RZ, P2 ;  /* 0x000000ff4200720c */ /* 0x000fe200017a4270 */
[----:B-1----:R-:W-:Y:S01]  /*3d60*/  FMUL R31, R38, R12 ;  /* 0x0000000c261f7220 */ /* 0x002fe20000400000 */
[----:B------:R-:W-:Y:S01]  /*3d70*/  IADD3 R20, P4, R63, R24, RZ ;  /* 0x000000183f147210 */ /* 0x000fe20007f9e0ff */
[----:B------:R1:W-:Y:S01]  /*3d80*/  @P1 STG.E desc[UR20][R18.64], R57 ;  /* 0x0000003912001986 */ /* 0x0003e2000c101914 */
[----:B------:R-:W-:Y:S01]  /*3d90*/  IADD3 R22, P6, R61, R26, RZ ;  /* 0x0000001a3d167210 */ /* 0x000fe20007fde0ff */
[-C--:B--2---:R-:W-:Y:S01]  /*3da0*/  FMUL R5, R36, R12.reuse ;  /* 0x0000000c24057220 */ /* 0x084fe20000400000 */
[----:B------:R-:W-:Y:S01]  /*3db0*/  ISETP.GT.AND P1, PT, R4, 0x19, PT ;  /* 0x000000190400780c */ /* 0x000fe20003f24270 */
[----:B------:R-:W-:Y:S01]  /*3dc0*/  IMAD.X R21, R67, 0x1, R25, P4 ;  /* 0x0000000143157824 */ /* 0x000fe200020e0619 */
[C---:B------:R-:W-:Y:S01]  /*3dd0*/  ISETP.GT.AND P2, PT, R66.reuse, 0x8, P2 ;  /* 0x000000084200780c */ /* 0x040fe20001744270 */
[----:B------:R-:W-:Y:S01]  /*3de0*/  IMAD.X R23, R59, 0x1, R27, P6 ;  /* 0x000000013b177824 */ /* 0x000fe200030e061b */
[----:B------:R-:W-:Y:S01]  /*3df0*/  ISETP.GT.AND P4, PT, R66, RZ, P1 ;  /* 0x000000ff4200720c */ /* 0x000fe20000f84270 */
[----:B0-----:R-:W-:Y:S01]  /*3e00*/  FMUL R33, R48, R12 ;  /* 0x0000000c30217220 */ /* 0x001fe20000400000 */
[----:B------:R0:W-:Y:S01]  /*3e10*/  @P0 STG.E desc[UR20][R20.64], R35 ;  /* 0x0000002314000986 */ /* 0x0001e2000c101914 */
[----:B------:R-:W-:Y:S01]  /*3e20*/  IADD3 R24, P0, R61, R28, RZ ;  /* 0x0000001c3d187210 */ /* 0x000fe20007f1e0ff */
[----:B------:R-:W-:Y:S01]  /*3e30*/  FMUL R51, R51, R12 ;  /* 0x0000000c33337220 */ /* 0x000fe20000400000 */
[----:B------:R-:W-:Y:S01]  /*3e40*/  ISETP.GT.AND P1, PT, R66, 0x8, P1 ;  /* 0x000000084200780c */ /* 0x000fe20000f24270 */
[----:B------:R2:W-:Y:S01]  /*3e50*/  @P5 STG.E desc[UR20][R22.64], R5 ;  /* 0x0000000516005986 */ /* 0x0005e2000c101914 */
[----:B-1----:R-:W-:Y:S01]  /*3e60*/  IADD3 R18, P5, R63, R26, RZ ;  /* 0x0000001a3f127210 */ /* 0x002fe20007fbe0ff */
[----:B------:R-:W-:Y:S01]  /*3e70*/  IMAD.X R25, R59, 0x1, R29, P0 ;  /* 0x000000013b197824 */ /* 0x000fe200000e061d */
[----:B------:R-:W-:Y:S01]  /*3e80*/  ISETP.GT.AND P0, PT, R4, 0x20, PT ;  /* 0x000000200400780c */ /* 0x000fe20003f04270 */
[----:B------:R-:W-:Y:S01]  /*3e90*/  FMUL R53, R53, R12 ;  /* 0x0000000c35357220 */ /* 0x000fe20000400000 */
[----:B------:R-:W-:Y:S01]  /*3ea0*/  IADD3 R26, P6, R61, R22, RZ ;  /* 0x000000163d1a7210 */ /* 0x000fe20007fde0ff */
[----:B------:R-:W-:Y:S01]  /*3eb0*/  IMAD.X R19, R67, 0x1, R27, P5 ;  /* 0x0000000143137824 */ /* 0x000fe200028e061b */
[----:B------:R-:W-:Y:S01]  /*3ec0*/  @P4 STG.E desc[UR20][R24.64], R37 ;  /* 0x0000002518004986 */ /* 0x000fe2000c101914 */
[----:B0-----:R-:W-:Y:S01]  /*3ed0*/  IADD3 R20, P5, R63, R28, RZ ;  /* 0x0000001c3f147210 */ /* 0x001fe20007fbe0ff */
[----:B------:R-:W-:Y:S01]  /*3ee0*/  FMUL R55, R55, R12 ;  /* 0x0000000c37377220 */ /* 0x000fe20000400000 */
[----:B------:R-:W-:Y:S01]  /*3ef0*/  ISETP.GT.AND P4, PT, R66, RZ, P0 ;  /* 0x000000ff4200720c */ /* 0x000fe20000784270 */
[----:B------:R0:W-:Y:S01]  /*3f00*/  @P2 STG.E desc[UR20][R18.64], R31 ;  /* 0x0000001f12002986 */ /* 0x0001e2000c101914 */
[----:B------:R-:W-:Y:S01]  /*3f10*/  ISETP.GT.AND P2, PT, R4, 0x21, PT ;  /* 0x000000210400780c */ /* 0x000fe20003f44270 */
[----:B------:R-:W-:-:S02]  /*3f20*/  IMAD.X R21, R67, 0x1, R29, P5 ;  /* 0x0000000143157824 */ /* 0x000fc400028e061d */
[----:B--2---:R-:W-:Y:S01]  /*3f30*/  FMUL R5, R40, R12 ;  /* 0x0000000c28057220 */ /* 0x004fe20000400000 */
[----:B------:R-:W-:Y:S01]  /*3f40*/  IMAD.X R27, R59, 0x1, R23, P6 ;  /* 0x000000013b1b7824 */ /* 0x000fe200030e0617 */
[C---:B------:R-:W-:Y:S01]  /*3f50*/  ISETP.GT.AND P5, PT, R66.reuse, RZ, P2 ;  /* 0x000000ff4200720c */ /* 0x040fe200017a4270 */
[----:B------:R1:W-:Y:S01]  /*3f60*/  @P1 STG.E desc[UR20][R20.64], R39 ;  /* 0x0000002714001986 */ /* 0x0003e2000c101914 */
[----:B------:R-:W-:Y:S02]  /*3f70*/  IADD3 R28, P1, R61, R24, RZ ;  /* 0x000000183d1c7210 */ /* 0x000fe40007f3e0ff */
[C---:B------:R-:W-:Y:S02]  /*3f80*/  ISETP.GT.AND P0, PT, R66.reuse, 0x8, P0 ;  /* 0x000000084200780c */ /* 0x040fe40000704270 */
[----:B------:R2:W-:Y:S01]  /*3f90*/  @P4 STG.E desc[UR20][R26.64], R5 ;  /* 0x000000051a004986 */ /* 0x0005e2000c101914 */
[----:B0-----:R-:W-:Y:S01]  /*3fa0*/  IADD3 R18, P4, R63, R22, RZ ;  /* 0x000000163f127210 */ /* 0x001fe20007f9e0ff */
[----:B------:R-:W-:Y:S01]  /*3fb0*/  IMAD.X R29, R59, 0x1, R25, P1 ;  /* 0x000000013b1d7824 */ /* 0x000fe200008e0619 */
[----:B------:R-:W-:Y:S01]  /*3fc0*/  ISETP.GT.AND P2, PT, R66, 0x8, P2 ;  /* 0x000000084200780c */ /* 0x000fe20001744270 */
[----:B------:R-:W-:Y:S01]  /*3fd0*/  FMUL R31, R42, R12 ;  /* 0x0000000c2a1f7220 */ /* 0x000fe20000400000 */
[----:B------:R-:W-:Y:S01]  /*3fe0*/  ISETP.GT.AND P1, PT, R4, 0x28, PT ;  /* 0x000000280400780c */ /* 0x000fe20003f24270 */
[----:B------:R-:W-:Y:S01]  /*3ff0*/  IMAD.X R19, R67, 0x1, R23, P4 ;  /* 0x0000000143137824 */ /* 0x000fe200020e0617 */
[----:B------:R-:W-:Y:S01]  /*4000*/  @P5 STG.E desc[UR20][R28.64], R41 ;  /* 0x000000291c005986 */ /* 0x000fe2000c101914 */
[----:B-1----:R-:W-:-:S02]  /*4010*/  IADD3 R20, P5, R63, R24, RZ ;  /* 0x000000183f147210 */ /* 0x002fc40007fbe0ff */
[----:B------:R-:W-:Y:S01]  /*4020*/  ISETP.GT.AND P4, PT, R66, RZ, P1 ;  /* 0x000000ff4200720c */ /* 0x000fe20000f84270 */
[----:B------:R0:W-:Y:S01]  /*4030*/  @P0 STG.E desc[UR20][R18.64], R31 ;  /* 0x0000001f12000986 */ /* 0x0001e2000c101914 */
[----:B------:R-:W-:Y:S01]  /*4040*/  ISETP.GT.AND P0, PT, R4, 0x29, PT ;  /* 0x000000290400780c */ /* 0x000fe20003f04270 */
[----:B------:R-:W-:Y:S01]  /*4050*/  IMAD.X R21, R67, 0x1, R25, P5 ;  /* 0x0000000143157824 */ /* 0x000fe200028e0619 */
[----:B------:R-:W-:Y:S01]  /*4060*/  IADD3 R22, P6, R61, R26, RZ ;  /* 0x0000001a3d167210 */ /* 0x000fe20007fde0ff */
[----:B--2---:R-:W-:Y:S01]  /*4070*/  FMUL R5, R44, R12 ;  /* 0x0000000c2c057220 */ /* 0x004fe20000400000 */
[----:B------:R-:W-:Y:S02]  /*4080*/  ISETP.GT.AND P5, PT, R66, RZ, P0 ;  /* 0x000000ff4200720c */ /* 0x000fe400007a4270 */
[----:B------:R1:W-:Y:S01]  /*4090*/  @P2 STG.E desc[UR20][R20.64], R43 ;  /* 0x0000002b14002986 */ /* 0x0003e2000c101914 */
[----:B------:R-:W-:Y:S01]  /*40a0*/  IMAD.X R23, R59, 0x1, R27, P6 ;  /* 0x000000013b177824 */ /* 0x000fe200030e061b */
[----:B------:R-:W-:-:S02]  /*40b0*/  IADD3 R24, P2, R61, R28, RZ ;  /* 0x0000001c3d187210 */ /* 0x000fc40007f5e0ff */
[----:B------:R-:W-:Y:S01]  /*40c0*/  ISETP.GT.AND P1, PT, R66, 0x8, P1 ;  /* 0x000000084200780c */ /* 0x000fe20000f24270 */
[----:B0-----:R-:W-:Y:S01]  /*40d0*/  FMUL R31, R46, R12 ;  /* 0x0000000c2e1f7220 */ /* 0x001fe20000400000 */
[----:B------:R-:W-:Y:S01]  /*40e0*/  @P4 STG.E desc[UR20][R22.64], R5 ;  /* 0x0000000516004986 */ /* 0x000fe2000c101914 */
[----:B------:R-:W-:Y:S01]  /*40f0*/  IADD3 R18, P4, R63, R26, RZ ;  /* 0x0000001a3f127210 */ /* 0x000fe20007f9e0ff */
[----:B------:R-:W-:Y:S01]  /*4100*/  IMAD.X R25, R59, 0x1, R29, P2 ;  /* 0x000000013b197824 */ /* 0x000fe200010e061d */
[----:B------:R-:W-:Y:S02]  /*4110*/  ISETP.GT.AND P0, PT, R66, 0x8, P0 ;  /* 0x000000084200780c */ /* 0x000fe40000704270 */
[----:B------:R-:W-:Y:S01]  /*4120*/  ISETP.GT.AND P2, PT, R4, 0x30, PT ;  /* 0x000000300400780c */ /* 0x000fe20003f44270 */
[----:B------:R-:W-:Y:S01]  /*4130*/  IMAD.X R19, R67, 0x1, R27, P4 ;  /* 0x0000000143137824 */ /* 0x000fe200020e061b */
[----:B------:R-:W-:Y:S01]  /*4140*/  @P5 STG.E desc[UR20][R24.64], R45 ;  /* 0x0000002d18005986 */ /* 0x000fe2000c101914 */
[----:B-1----:R-:W-:-:S02]  /*4150*/  IADD3 R20, P5, R63, R28, RZ ;  /* 0x0000001c3f147210 */ /* 0x002fc40007fbe0ff */
[----:B------:R-:W-:Y:S01]  /*4160*/  ISETP.GT.AND P4, PT, R66, RZ, P2 ;  /* 0x000000ff4200720c */ /* 0x000fe20001784270 */
[----:B------:R0:W-:Y:S01]  /*4170*/  @P1 STG.E desc[UR20][R18.64], R31 ;  /* 0x0000001f12001986 */ /* 0x0001e2000c101914 */
[----:B------:R-:W-:Y:S01]  /*4180*/  IADD3 R26, P6, R61, R22, RZ ;  /* 0x000000163d1a7210 */ /* 0x000fe20007fde0ff */
[----:B------:R-:W-:Y:S01]  /*4190*/  IMAD.X R21, R67, 0x1, R29, P5 ;  /* 0x0000000143157824 */ /* 0x000fe200028e061d */
[----:B------:R-:W-:-:S03]  /*41a0*/  ISETP.GT.AND P1, PT, R4, 0x31, PT ;  /* 0x000000310400780c */ /* 0x000fc60003f24270 */
[----:B------:R-:W-:Y:S01]  /*41b0*/  IMAD.X R27, R59, 0x1, R23, P6 ;  /* 0x000000013b1b7824 */ /* 0x000fe200030e0617 */
[C---:B------:R-:W-:Y:S01]  /*41c0*/  ISETP.GT.AND P5, PT, R66.reuse, RZ, P1 ;  /* 0x000000ff4200720c */ /* 0x040fe20000fa4270 */
[----:B------:R1:W-:Y:S01]  /*41d0*/  @P0 STG.E desc[UR20][R20.64], R47 ;  /* 0x0000002f14000986 */ /* 0x0003e2000c101914 */
[----:B------:R-:W-:Y:S02]  /*41e0*/  ISETP.GT.AND P6, PT, R66, 0x8, P2 ;  /* 0x000000084200780c */ /* 0x000fe400017c4270 */
[----:B------:R-:W-:Y:S01]  /*41f0*/  IADD3 R28, P0, R61, R24, RZ ;  /* 0x000000183d1c7210 */ /* 0x000fe20007f1e0ff */
[----:B------:R2:W-:Y:S01]  /*4200*/  @P4 STG.E desc[UR20][R26.64], R33 ;  /* 0x000000211a004986 */ /* 0x0005e2000c101914 */
[----:B0-----:R-:W-:Y:S01]  /*4210*/  IADD3 R18, P2, R63, R22, RZ ;  /* 0x000000163f127210 */ /* 0x001fe20007f5e0ff */
[----:B------:R-:W-:Y:S01]  /*4220*/  FMUL R31, R50, R12 ;  /* 0x0000000c321f7220 */ /* 0x000fe20000400000 */
[----:B------:R-:W-:Y:S01]  /*4230*/  ISETP.GT.AND P1, PT, R66, 0x8, P1 ;  /* 0x000000084200780c */ /* 0x000fe20000f24270 */
[----:B------:R-:W-:Y:S01]  /*4240*/  IMAD.X R29, R59, 0x1, R25, P0 ;  /* 0x000000013b1d7824 */ /* 0x000fe200000e0619 */
[C---:B------:R-:W-:Y:S01]  /*4250*/  ISETP.GT.AND P0, PT, R4.reuse, 0x38, PT ;  /* 0x000000380400780c */ /* 0x040fe20003f04270 */
[----:B------:R-:W-:Y:S01]  /*4260*/  IMAD.X R19, R67, 0x1, R23, P2 ;  /* 0x0000000143137824 */ /* 0x000fe200010e0617 */
[----:B------:R-:W-:-:S02]  /*4270*/  ISETP.GT.AND P2, PT, R4, 0x39, PT ;  /* 0x000000390400780c */ /* 0x000fc40003f44270 */
[----:B------:R-:W-:Y:S01]  /*4280*/  IADD3 R4, P4, R63, R24, RZ ;  /* 0x000000183f047210 */ /* 0x000fe20007f9e0ff */
[----:B------:R-:W-:Y:S01]  /*4290*/  @P5 STG.E desc[UR20][R28.64], R49 ;  /* 0x000000311c005986 */ /* 0x000fe2000c101914 */
[----:B-1----:R-:W-:-:S03]  /*42a0*/  IADD3 R20, P5, R61, R26, RZ ;  /* 0x0000001a3d147210 */ /* 0x002fc60007fbe0ff */
[----:B------:R-:W-:Y:S01]  /*42b0*/  IMAD.X R5, R67, 0x1, R25, P4 ;  /* 0x0000000143057824 */ /* 0x000fe200020e0619 */
[----:B------:R-:W-:Y:S01]  /*42c0*/  IADD3 R24, P4, R63, R26, RZ ;  /* 0x0000001a3f187210 */ /* 0x000fe20007f9e0ff */
[----:B------:R0:W-:Y:S01]  /*42d0*/  @P6 STG.E desc[UR20][R18.64], R31 ;  /* 0x0000001f12006986 */ /* 0x0001e2000c101914 */
[--C-:B------:R-:W-:Y:S01]  /*42e0*/  IMAD.X R21, R59, 0x1, R27.reuse, P5 ;  /* 0x000000013b157824 */ /* 0x100fe200028e061b */
[C---:B------:R-:W-:Y:S02]  /*42f0*/  ISETP.GT.AND P6, PT, R66.reuse, RZ, P0 ;  /* 0x000000ff4200720c */ /* 0x040fe400007c4270 */
[----:B------:R-:W-:Y:S01]  /*4300*/  IADD3 R22, P5, R61, R28, RZ ;  /* 0x0000001c3d167210 */ /* 0x000fe20007fbe0ff */
[----:B------:R-:W-:Y:S01]  /*4310*/  IMAD.X R25, R67, 0x1, R27, P4 ;  /* 0x0000000143197824 */ /* 0x000fe200020e061b */
[----:B------:R-:W-:Y:S01]  /*4320*/  ISETP.GT.AND P4, PT, R66, RZ, P2 ;  /* 0x000000ff4200720c */ /* 0x000fe20001784270 */
[----:B--2---:R-:W-:Y:S01]  /*4330*/  FMUL R27, R52, R12 ;  /* 0x0000000c341b7220 */ /* 0x004fe20000400000 */
[C---:B------:R-:W-:Y:S01]  /*4340*/  ISETP.GT.AND P0, PT, R66.reuse, 0x8, P0 ;  /* 0x000000084200780c */ /* 0x040fe20000704270 */
[----:B------:R-:W-:Y:S01]  /*4350*/  IMAD.X R23, R59, 0x1, R29, P5 ;  /* 0x000000013b177824 */ /* 0x000fe200028e061d */
[----:B------:R-:W-:Y:S01]  /*4360*/  ISETP.GT.AND P2, PT, R66, 0x8, P2 ;  /* 0x000000084200780c */ /* 0x000fe20001744270 */
[----:B------:R1:W-:Y:S01]  /*4370*/  @P1 STG.E desc[UR20][R4.64], R51 ;  /* 0x0000003304001986 */ /* 0x0003e2000c101914 */
[----:B0-----:R-:W-:Y:S01]  /*4380*/  IADD3 R18, P5, R63, R28, RZ ;  /* 0x0000001c3f127210 */ /* 0x001fe20007fbe0ff */
[----:B------:R-:W-:-:S02]  /*4390*/  FMUL R31, R54, R12 ;  /* 0x0000000c361f7220 */ /* 0x000fc40000400000 */
[----:B------:R1:W-:Y:S02]  /*43a0*/  @P6 STG.E desc[UR20][R20.64], R27 ;  /* 0x0000001b14006986 */ /* 0x0003e4000c101914 */
[----:B------:R-:W-:Y:S02]  /*43b0*/  IMAD.X R19, R67, 0x1, R29, P5 ;  /* 0x0000000143137824 */ /* 0x000fe400028e061d */
[----:B------:R1:W-:Y:S04]  /*43c0*/  @P4 STG.E desc[UR20][R22.64], R53 ;  /* 0x0000003516004986 */ /* 0x0003e8000c101914 */
[----:B------:R1:W-:Y:S04]  /*43d0*/  @P0 STG.E desc[UR20][R24.64], R31 ;  /* 0x0000001f18000986 */ /* 0x0003e8000c101914 */
[----:B------:R1:W-:Y:S02]  /*43e0*/  @P2 STG.E desc[UR20][R18.64], R55 ;  /* 0x0000003712002986 */ /* 0x0003e4000c101914 */
.L_x_86:
[----:B------:R-:W-:Y:S05]  /*43f0*/  BSYNC B0 ;  /* 0x0000000000007941 */ /* 0x000fea0003800000 */
.L_x_26:
[C---:B------:R-:W-:Y:S01]  /*4400*/  LEA R2, P0, R8.reuse, R2, 0x1 ;  /* 0x0000000208027211 */ /* 0x040fe200078008ff */
[----:B------:R-:W-:Y:S01]  /*4410*/  ULDC.64 UR8, c[0x0][0x750] ;  /* 0x0001d40000087ab9 */ /* 0x000fe20000000a00 */
[----:B-1----:R-:W-:Y:S01]  /*4420*/  IMAD.U32 R4, RZ, RZ, UR13 ;  /* 0x0000000dff047e24 */ /* 0x002fe2000f8e00ff */
[----:B----4-:R-:W-:Y:S01]  /*4430*/  PRMT R18, RZ, 0x7610, R18 ;  /* 0x00007610ff127816 */ /* 0x010fe20000000012 */
[----:B------:R-:W-:Y:S01]  /*4440*/  IMAD.MOV.U32 R6, RZ, RZ, -0x1 ;  /* 0xffffffffff067424 */ /* 0x000fe200078e00ff */
[----:B------:R-:W-:Y:S01]  /*4450*/  LEA.HI.X R3, R8, R3, R0, 0x1, P0 ;  /* 0x0000000308037211 */ /* 0x000fe200000f0c00 */
[----:B------:R1:W-:Y:S01]  /*4460*/  SYNCS.ARRIVE.TRANS64.A1T0 RZ, [R4+UR22], RZ ;  /* 0x000000ff04ff79a7 */ /* 0x0003e20008100016 */
[----:B------:R-:W-:Y:S01]  /*4470*/  ISETP.GE.U32.AND P0, PT, R2, UR8, PT ;  /* 0x0000000802007c0c */ /* 0x000fe2000bf06070 */
[----:B------:R-:W-:-:S03]  /*4480*/  IMAD.MOV.U32 R5, RZ, RZ, -0x1 ;  /* 0xffffffffff057424 */ /* 0x000fc600078e00ff */
[----:B------:R-:W-:Y:S01]  /*4490*/  ISETP.GE.U32.AND.EX P0, PT, R3, UR9, PT, P0 ;  /* 0x0000000903007c0c */ /* 0x000fe2000bf06100 */
[----:B-1----:R-:W-:-:S12]  /*44a0*/  IMAD.MOV.U32 R4, RZ, RZ, -0x1 ;  /* 0xffffffffff047424 */ /* 0x002fd800078e00ff */
[----:B------:R-:W-:Y:S05]  /*44b0*/  @P0 BRA `(.L_x_87) ;  /* 0x0000000400600947 */ /* 0x000fea0003800000 */
[----:B------:R-:W1:Y:S01]  /*44c0*/  S2R R28, SR_CTAID.X ;  /* 0x00000000001c7919 */ /* 0x000e620000002500 */
[----:B------:R-:W4:Y:S01]  /*44d0*/  LDC.64 R22, c[0x0][0x728] ;  /* 0x0001ca00ff167b82 */ /* 0x000f220000000a00 */
[----:B------:R-:W-:Y:S01]  /*44e0*/  ULDC UR8, c[0x0][0x150] ;  /* 0x0000540000087ab9 */ /* 0x000fe20000000800 */
[----:B--2---:R-:W-:Y:S01]  /*44f0*/  IMAD.MOV.U32 R20, RZ, RZ, R2 ;  /* 0x000000ffff147224 */ /* 0x004fe200078e0002 */
[----:B0-----:R-:W0:Y:S01]  /*4500*/  S2R R30, SR_CTAID.Y ;  /* 0x00000000001e7919 */ /* 0x001e220000002600 */
[----:B------:R-:W-:-:S04]  /*4510*/  IMAD.MOV.U32 R21, RZ, RZ, R3 ;  /* 0x000000ffff157224 */ /* 0x000fc800078e0003 */
[----:B------:R-:W2:Y:S08]  /*4520*/  LDC R31, c[0x0][0x144] ;  /* 0x00005100ff1f7b82 */ /* 0x000eb00000000800 */
[----:B------:R-:W0:Y:S08]  /*4530*/  LDC R6, c[0x0][0x730] ;  /* 0x0001cc00ff067b82 */ /* 0x000e300000000800 */
[----:B------:R-:W0:Y:S01]  /*4540*/  LDC.64 R26, c[0x0][0x720] ;  /* 0x0001c800ff1a7b82 */ /* 0x000e220000000a00 */
[----:B----4-:R-:W-:-:S04]  /*4550*/  ISETP.NE.U32.AND P0, PT, R22, RZ, PT ;  /* 0x000000ff1600720c */ /* 0x010fc80003f05070 */
[----:B------:R-:W-:Y:S02]  /*4560*/  ISETP.NE.AND.EX P0, PT, R23, RZ, PT, P0 ;  /* 0x000000ff1700720c */ /* 0x000fe40003f05300 */
[----:B-1----:R-:W-:-:S05]  /*4570*/  I2FP.F32.U32 R4, R28 ;  /* 0x0000001c00047245 */ /* 0x002fca0000201000 */
[----:B------:R-:W-:-:S04]  /*4580*/  FMUL R4, R4, UR8 ;  /* 0x0000000804047c20 */ /* 0x000fc80008400000 */
[----:B------:R1:W4:Y:S02]  /*4590*/  F2I.U32.TRUNC.NTZ R29, R4 ;  /* 0x00000004001d7305 */ /* 0x000324000020f000 */
[----:B--2---:R-:W-:Y:S05]  /*45a0*/  @!P0 BRA `(.L_x_88) ;  /* 0x0000000000288947 */ /* 0x004fea0003800000 */
[----:B------:R-:W2:Y:S02]  /*45b0*/  LDC R5, c[0x0][0x734] ;  /* 0x0001cd00ff057b82 */ /* 0x000ea40000000800 */
[----:B--2---:R-:W-:-:S05]  /*45c0*/  IADD3 R21, P0, R2, R5, RZ ;  /* 0x0000000502157210 */ /* 0x004fca0007f1e0ff */
[----:B------:R-:W-:-:S04]  /*45d0*/  IMAD.X R25, RZ, RZ, R3, P0 ;  /* 0x000000ffff197224 */ /* 0x000fc800000e0603 */
[----:B-1----:R-:W-:-:S04]  /*45e0*/  IMAD.WIDE.U32 R4, R25, R22, RZ ;  /* 0x0000001619047225 */ /* 0x002fc800078e00ff */
[----:B------:R-:W-:-:S04]  /*45f0*/  IMAD.WIDE.U32 R18, P0, R21, R23, R4 ;  /* 0x0000001715127225 */ /* 0x000fc80007800004 */
[----:B------:R-:W-:-:S04]  /*4600*/  IMAD.WIDE.U32 R4, R21, R22, RZ ;  /* 0x0000001615047225 */ /* 0x000fc800078e00ff */
[----:B------:R-:W-:Y:S01]  /*4610*/  IMAD.X R21, RZ, RZ, RZ, P0 ;  /* 0x000000ffff157224 */ /* 0x000fe200000e06ff */
[----:B------:R-:W-:Y:S01]  /*4620*/  IADD3 RZ, P0, R5, R18, RZ ;  /* 0x0000001205ff7210 */ /* 0x000fe20007f1e0ff */
[----:B------:R-:W-:-:S04]  /*4630*/  IMAD.MOV.U32 R20, RZ, RZ, R19 ;  /* 0x000000ffff147224 */ /* 0x000fc800078e0013 */
[----:B------:R-:W-:-:S08]  /*4640*/  IMAD.WIDE.U32.X R20, R25, R23, R20, P0 ;  /* 0x0000001719147225 */ /* 0x000fd000000e0414 */
.L_x_88:
[-CC-:B0-----:R-:W-:Y:S01]  /*4650*/  SHF.R.U64 R24, R20, R6.reuse, R21.reuse ;  /* 0x0000000614187219 */ /* 0x181fe20000001215 */
[----:B------:R-:W0:Y:S01]  /*4660*/  LDC.64 R34, c[0x0][0x740] ;  /* 0x0001d000ff227b82 */ /* 0x000e220000000a00 */
[----:B-1----:R-:W-:Y:S01]  /*4670*/  SHF.R.U32.HI R4, RZ, R6, R21 ;  /* 0x00000006ff047219 */ /* 0x002fe20000011615 */
[----:B----4-:R-:W-:Y:S01]  /*4680*/  IMAD.MOV R29, RZ, RZ, -R29 ;  /* 0x000000ffff1d7224 */ /* 0x010fe200078e0a1d */
[----:B------:R-:W-:Y:S01]  /*4690*/  IADD3 R19, P0, RZ, -R24, RZ ;  /* 0x80000018ff137210 */ /* 0x000fe20007f1e0ff */
[----:B------:R-:W-:Y:S01]  /*46a0*/  ULDC UR8, c[0x0][0x154] ;  /* 0x0000550000087ab9 */ /* 0x000fe20000000800 */
[----:B------:R-:W-:Y:S02]  /*46b0*/  IMAD.MOV.U32 R21, RZ, RZ, 0x1 ;  /* 0x00000001ff157424 */ /* 0x000fe400078e00ff */
[----:B------:R-:W-:Y:S01]  /*46c0*/  IMAD R29, R31, R29, R28 ;  /* 0x0000001d1f1d7224 */ /* 0x000fe200078e021c */
[----:B------:R-:W1:Y:S01]  /*46d0*/  LDC R18, c[0x0][0x718] ;  /* 0x0001c600ff127b82 */ /* 0x000e620000000800 */
[----:B------:R-:W-:-:S04]  /*46e0*/  IMAD.X R5, RZ, RZ, ~R4, P0 ;  /* 0x000000ffff057224 */ /* 0x000fc800000e0e04 */
[-C--:B------:R-:W-:Y:S02]  /*46f0*/  IMAD R6, R5, R26.reuse, RZ ;  /* 0x0000001a05067224 */ /* 0x080fe400078e02ff */
[C---:B------:R-:W-:Y:S01]  /*4700*/  IMAD.WIDE.U32 R4, R19.reuse, R26, R2 ;  /* 0x0000001a13047225 */ /* 0x040fe200078e0002 */
[----:B------:R-:W2:Y:S03]  /*4710*/  LDC R20, c[0x0][0x708] ;  /* 0x0001c200ff147b82 */ /* 0x000ea60000000800 */
[----:B------:R-:W-:Y:S01]  /*4720*/  IMAD R19, R19, R27, R6 ;  /* 0x0000001b13137224 */ /* 0x000fe200078e0206 */
[----:B------:R-:W-:-:S03]  /*4730*/  I2FP.F32.U32 R6, R30 ;  /* 0x0000001e00067245 */ /* 0x000fc60000201000 */
[----:B------:R-:W-:Y:S01]  /*4740*/  IMAD.IADD R5, R5, 0x1, R19 ;  /* 0x0000000105057824 */ /* 0x000fe200078e0213 */
[----:B------:R-:W4:Y:S01]  /*4750*/  LDC R32, c[0x0][0x758] ;  /* 0x0001d600ff207b82 */ /* 0x000f220000000800 */
[----:B0-----:R-:W-:Y:S01]  /*4760*/  ISETP.NE.U32.AND P0, PT, R34, RZ, PT ;  /* 0x000000ff2200720c */ /* 0x001fe20003f05070 */
[----:B------:R-:W-:-:S03]  /*4770*/  IMAD.MOV.U32 R19, RZ, RZ, -0x1 ;  /* 0xffffffffff137424 */ /* 0x000fc600078e00ff */
[----:B------:R-:W-:-:S03]  /*4780*/  ISETP.NE.AND.EX P0, PT, R35, RZ, PT, P0 ;  /* 0x000000ff2300720c */ /* 0x000fc60003f05300 */
[----:B------:R-:W0:Y:S01]  /*4790*/  LDC R27, c[0x0][0x148] ;  /* 0x00005200ff1b7b82 */ /* 0x000e220000000800 */
[-CC-:B-1----:R-:W-:Y:S02]  /*47a0*/  SHF.R.U64 R22, R4, R18.reuse, R5.reuse ;  /* 0x0000001204167219 */ /* 0x182fe40000001205 */
[----:B------:R-:W-:Y:S01]  /*47b0*/  SHF.R.U32.HI R5, RZ, R18, R5 ;  /* 0x00000012ff057219 */ /* 0x000fe20000011605 */
[----:B------:R-:W-:-:S04]  /*47c0*/  FMUL R18, R6, UR8 ;  /* 0x0000000806127c20 */ /* 0x000fc80008400000 */
[----:B------:R-:W1:Y:S01]  /*47d0*/  LDC R28, c[0x0][0x700] ;  /* 0x0001c000ff1c7b82 */ /* 0x000e620000000800 */
[----:B------:R0:W0:Y:S01]  /*47e0*/  F2I.U32.TRUNC.NTZ R25, R18 ;  /* 0x0000001200197305 */ /* 0x000022000020f000 */
[-CC-:B--2---:R-:W-:Y:S02]  /*47f0*/  SHF.R.U64 R6, R22, R20.reuse, R5.reuse ;  /* 0x0000001416067219 */ /* 0x184fe40000001205 */
[----:B------:R-:W-:-:S04]  /*4800*/  SHF.R.U32.HI R5, RZ, R20, R5 ;  /* 0x00000014ff057219 */ /* 0x000fc80000011605 */
[----:B------:R-:W2:Y:S01]  /*4810*/  LDC R33, c[0x0][0x748] ;  /* 0x0001d200ff217b82 */ /* 0x000ea20000000800 */
[-CC-:B----4-:R-:W-:Y:S02]  /*4820*/  SHF.R.U64 R26, R6, R32.reuse, R5.reuse ;  /* 0x00000020061a7219 */ /* 0x190fe40000001205 */
[-C--:B------:R-:W-:Y:S02]  /*4830*/  SHF.L.U32 R19, R19, R32.reuse, RZ ;  /* 0x0000002013137219 */ /* 0x080fe400000006ff */
[-C--:B------:R-:W-:Y:S01]  /*4840*/  SHF.R.U32.HI R5, RZ, R32.reuse, R5 ;  /* 0x00000020ff057219 */ /* 0x080fe20000011605 */
[----:B------:R-:W-:Y:S01]  /*4850*/  IMAD.MOV.U32 R4, RZ, RZ, R26 ;  /* 0x000000ffff047224 */ /* 0x000fe200078e001a */
[----:B------:R-:W-:Y:S01]  /*4860*/  SHF.L.U32 R32, R21, R32, RZ ;  /* 0x0000002015207219 */ /* 0x000fe200000006ff */
[----:B------:R-:W4:Y:S01]  /*4870*/  LDC R36, c[0x0][0x738] ;  /* 0x0001ce00ff247b82 */ /* 0x000f220000000800 */
[----:B------:R-:W-:-:S07]  /*4880*/  LOP3.LUT R31, RZ, R19, RZ, 0x33, !PT ;  /* 0x00000013ff1f7212 */ /* 0x000fce00078e33ff */
[----:B------:R-:W0:Y:S01]  /*4890*/  LDC R37, c[0x0][0x710] ;  /* 0x0001c400ff257b82 */ /* 0x000e220000000800 */
[----:B------:R-:W-:Y:S05]  /*48a0*/  @!P0 BRA `(.L_x_89) ;  /* 0x0000000000288947 */ /* 0x000fea0003800000 */
[----:B------:R-:W3:Y:S02]  /*48b0*/  LDC R21, c[0x0][0x74c] ;  /* 0x0001d300ff157b82 */ /* 0x000ee40000000800 */
[----:B---3--:R-:W-:-:S05]  /*48c0*/  IADD3 R21, P0, R26, R21, RZ ;  /* 0x000000151a157210 */ /* 0x008fca0007f1e0ff */
[----:B------:R-:W-:-:S04]  /*48d0*/  IMAD.X R23, RZ, RZ, R5, P0 ;  /* 0x000000ffff177224 */ /* 0x000fc800000e0605 */
[----:B------:R-:W-:-:S04]  /*48e0*/  IMAD.WIDE.U32 R4, R23, R34, RZ ;  /* 0x0000002217047225 */ /* 0x000fc800078e00ff */
[----:B0-----:R-:W-:-:S04]  /*48f0*/  IMAD.WIDE.U32 R18, P0, R21, R35, R4 ;  /* 0x0000002315127225 */ /* 0x001fc80007800004 */
[----:B------:R-:W-:-:S04]  /*4900*/  IMAD.WIDE.U32 R4, R21, R34, RZ ;  /* 0x0000002215047225 */ /* 0x000fc800078e00ff */
[----:B------:R-:W-:Y:S01]  /*4910*/  IMAD.X R21, RZ, RZ, RZ, P0 ;  /* 0x000000ffff157224 */ /* 0x000fe200000e06ff */
[----:B------:R-:W-:Y:S01]  /*4920*/  IADD3 RZ, P0, R5, R18, RZ ;  /* 0x0000001205ff7210 */ /* 0x000fe20007f1e0ff */
[----:B------:R-:W-:-:S04]  /*4930*/  IMAD.MOV.U32 R20, RZ, RZ, R19 ;  /* 0x000000ffff147224 */ /* 0x000fc800078e0013 */
[----:B------:R-:W-:-:S08]  /*4940*/  IMAD.WIDE.U32.X R4, R23, R35, R20, P0 ;  /* 0x0000002317047225 */ /* 0x000fd000000e0414 */
.L_x_89:
[----:B--2---:R-:W-:Y:S01]  /*4950*/  SHF.R.U64 R4, R4, R33, R5 ;  /* 0x0000002104047219 */ /* 0x004fe20000001205 */
[----:B-1----:R-:W-:Y:S01]  /*4960*/  VIADD R21, R28, 0xffffffff ;  /* 0xffffffff1c157836 */ /* 0x002fe20000000000 */
[----:B------:R-:W-:Y:S01]  /*4970*/  LOP3.LUT R19, R6, R31, RZ, 0xc0, !PT ;  /* 0x0000001f06137212 */ /* 0x000fe200078ec0ff */
[----:B0-----:R-:W-:Y:S02]  /*4980*/  IMAD.MOV R25, RZ, RZ, -R25 ;  /* 0x000000ffff197224 */ /* 0x001fe400078e0a19 */
[----:B------:R-:W-:Y:S02]  /*4990*/  IMAD.MOV R5, RZ, RZ, -R4 ;  /* 0x000000ffff057224 */ /* 0x000fe400078e0a04 */
[----:B------:R-:W-:Y:S01]  /*49a0*/  IMAD R6, R32, R4, R19 ;  /* 0x0000000420067224 */ /* 0x000fe200078e0213 */
[----:B------:R-:W-:Y:S01]  /*49b0*/  LOP3.LUT R19, R22, R21, RZ, 0xc0, !PT ;  /* 0x0000001516137212 */ /* 0x000fe200078ec0ff */
[----:B------:R-:W-:Y:S02]  /*49c0*/  @P3 IMAD R29, R27, R25, R30 ;  /* 0x000000191b1d3224 */ /* 0x000fe400078e021e */
[----:B----4-:R-:W-:-:S02]  /*49d0*/  IMAD R4, R5, R36, R26 ;  /* 0x0000002405047224 */ /* 0x010fc400078e021a */
[----:B------:R-:W-:Y:S02]  /*49e0*/  IMAD R6, R6, R37, R29 ;  /* 0x0000002506067224 */ /* 0x000fe400078e021d */
[----:B------:R-:W-:Y:S02]  /*49f0*/  IMAD R5, R4, R28, R19 ;  /* 0x0000001c04057224 */ /* 0x000fe400078e0213 */
[----:B------:R-:W-:-:S03]  /*4a00*/  IMAD.MOV.U32 R18, RZ, RZ, 0x1 ;  /* 0x00000001ff127424 */ /* 0x000fc600078e00ff */
[----:B------:R-:W-:Y:S02]  /*4a10*/  SEL R4, R5, R6, !P3 ;  /* 0x0000000605047207 */ /* 0x000fe40005800000 */
[----:B------:R-:W-:Y:S01]  /*4a20*/  SEL R6, R6, R5, !P3 ;  /* 0x0000000506067207 */ /* 0x000fe20005800000 */
[----:B------:R-:W-:-:S07]  /*4a30*/  IMAD.MOV.U32 R5, RZ, RZ, R24 ;  /* 0x000000ffff057224 */ /* 0x000fce00078e0018 */
.L_x_87:
[----:B------:R-:W-:Y:S02]  /*4a40*/  LOP3.LUT P0, RZ, R18, 0xff, RZ, 0xc0, !PT ;  /* 0x000000ff12ff7812 */ /* 0x000fe4000780c0ff */
[----:B------:R-:W-:-:S11]  /*4a50*/  LOP3.LUT R65, R65, 0x1, RZ, 0x3c, !PT ;  /* 0x0000000141417812 */ /* 0x000fd600078e3cff */
[----:B------:R-:W-:Y:S05]  /*4a60*/  @P0 BRA `(.L_x_90) ;  /* 0xffffffcc00180947 */ /* 0x000fea000383ffff */
[----:B------:R-:W-:Y:S05]  /*4a70*/  EXIT ;  /* 0x000000000000794d */ /* 0x000fea0003800000 */
.L_x_14:
[----:B------:R-:W-:-:S08]  /*4a80*/  ISETP.NE.AND P0, PT, R20, RZ, PT ;  /* 0x000000ff1400720c */ /* 0x000fd00003f05270 */
[----:B-----5:R-:W0:-:S00]  /*4a90*/  USETMAXREG.DEALLOC.CTAPOOL 0x28 ;  /* 0x00000028000079c8 */ /* 0x020e0000080e0500 */
[----:B------:R-:W-:Y:S05]  /*4aa0*/  @P0 EXIT ;  /* 0x000000000000094d */ /* 0x000fea0003800000 */
[----:B0-----:R-:W-:Y:S01]  /*4ab0*/  LOP3.LUT P0, RZ, R16, 0xff, RZ, 0xc0, !PT ;  /* 0x000000ff10ff7812 */ /* 0x001fe2000780c0ff */
[----:B------:R-:W-:Y:S02]  /*4ac0*/  IMAD.MOV.U32 R12, RZ, RZ, 0x1 ;  /* 0x00000001ff0c7424 */ /* 0x000fe400078e00ff */
[----:B------:R-:W-:-:S10]  /*4ad0*/  IMAD.MOV.U32 R15, RZ, RZ, RZ ;  /* 0x000000ffff0f7224 */ /* 0x000fd400078e00ff */
[----:B------:R-:W-:Y:S05]  /*4ae0*/  @!P0 BRA `(.L_x_91) ;  /* 0x0000000c00408947 */ /* 0x000fea0003800000 */
[----:B------:R-:W-:Y:S01]  /*4af0*/  LOP3.LUT P0, RZ, R10, 0x1f, RZ, 0xc0, !PT ;  /* 0x0000001f0aff7812 */ /* 0x000fe2000780c0ff */
[----:B------:R-:W-:Y:S01]  /*4b00*/  ULDC UR5, c[0x0][0x758] ;  /* 0x0001d60000057ab9 */ /* 0x000fe20000000800 */
[----:B------:R-:W-:Y:S01]  /*4b10*/  UMOV UR7, 0xffffffff ;  /* 0xffffffff00077882 */ /* 0x000fe20000000000 */
[----:B------:R-:W-:Y:S01]  /*4b20*/  BSSY B0, `(.L_x_91) ;  /* 0x00000cc000007945 */ /* 0x000fe20003800000 */
[----:B------:R-:W-:Y:S01]  /*4b30*/  USHF.L.U32 UR7, UR7, UR5, URZ ;  /* 0x0000000507077299 */ /* 0x000fe2000800063f */
[C---:B------:R-:W-:Y:S01]  /*4b40*/  ISETP.NE.AND P2, PT, R11.reuse, RZ, PT ;  /* 0x000000ff0b00720c */ /* 0x040fe20003f45270 */
[----:B------:R-:W-:Y:S01]  /*4b50*/  IMAD.MOV.U32 R14, RZ, RZ, 0x1 ;  /* 0x00000001ff0e7424 */ /* 0x000fe200078e00ff */
[----:B------:R-:W-:Y:S01]  /*4b60*/  ISETP.NE.OR P0, PT, R11, RZ, !P0 ;  /* 0x000000ff0b00720c */ /* 0x000fe20004705670 */
[----:B------:R-:W-:Y:S01]  /*4b70*/  IMAD.MOV.U32 R12, RZ, RZ, 0x1 ;  /* 0x00000001ff0c7424 */ /* 0x000fe200078e00ff */
[----:B------:R-:W-:Y:S01]  /*4b80*/  LOP3.LUT R13, R7, 0x2, RZ, 0xfc, !PT ;  /* 0x00000002070d7812 */ /* 0x000fe200078efcff */
[----:B------:R-:W-:Y:S01]  /*4b90*/  IMAD.MOV.U32 R15, RZ, RZ, RZ ;  /* 0x000000ffff0f7224 */ /* 0x000fe200078e00ff */
[----:B------:R-:W-:Y:S01]  /*4ba0*/  ULDC UR4, c[0x0][0x700] ;  /* 0x0001c00000047ab9 */ /* 0x000fe20000000800 */
[----:B------:R-:W-:Y:S01]  /*4bb0*/  UMOV UR8, 0x1 ;  /* 0x0000000100087882 */ /* 0x000fe20000000000 */
[----:B------:R-:W-:-:S02]  /*4bc0*/  UIADD3 UR21, UR6, 0x1, URZ ;  /* 0x0000000106157890 */ /* 0x000fc4000fffe03f */
[----:B------:R-:W-:Y:S02]  /*4bd0*/  UIADD3 UR4, UR4, -0x1, URZ ;  /* 0xffffffff04047890 */ /* 0x000fe4000fffe03f */
[----:B------:R-:W-:Y:S02]  /*4be0*/  USHF.L.U32 UR5, UR8, UR5, URZ ;  /* 0x0000000508057299 */ /* 0x000fe4000800063f */
[----:B------:R-:W-:Y:S01]  /*4bf0*/  ULOP3.LUT UR7, URZ, UR7, URZ, 0x33, !UPT ;  /* 0x000000073f077292 */ /* 0x000fe2000f8e333f */
[----:B------:R-:W-:-:S11]  /*4c00*/  ULDC.64 UR32, c[0x0][0x198] ;  /* 0x0000660000207ab9 */ /* 0x000fd60000000a00 */
.L_x_103:
[----:B------:R-:W-:-:S03]  /*4c10*/  UMOV UR8, 0xffffffff ;  /* 0xffffffff00087882 */ /* 0x000fc60000000000 */
[----:B------:R-:W-:Y:S05]  /*4c20*/  BRA.DIV UR8, `(.L_x_92) ;  /* 0x0000001608f07947 */ /* 0x000fea000b800000 */
[----:B------:R-:W-:-:S13]  /*4c30*/  ELECT P1, URZ, PT ;  /* 0x00000000003f782f */ /* 0x000fda0003820000 */
.L_x_130:
[----:B------:R-:W0:Y:S01]  /*4c40*/  LDC R10, c[0x0][0x604] ;  /* 0x00018100ff0a7b82 */ /* 0x000e220000000800 */
[----:B------:R-:W-:Y:S01]  /*4c50*/  BSSY B1, `(.L_x_93) ;  /* 0x0000045000017945 */ /* 0x000fe20003800000 */
[----:B0-----:R-:W-:-:S13]  /*4c60*/  ISETP.LT.OR P1, PT, R10, 0x1, !P1 ;  /* 0x000000010a00780c */ /* 0x001fda0004f21670 */
[----:B------:R-:W-:Y:S05]  /*4c70*/  @P1 BRA `(.L_x_94) ;  /* 0x0000000400081947 */ /* 0x000fea0003800000 */
[----:B------:R-:W-:Y:S01]  /*4c80*/  IMAD.SHL.U32 R17, R4, 0x40, RZ ;  /* 0x0000004004117824 */ /* 0x000fe200078e00ff */
[----:B------:R-:W-:Y:S01]  /*4c90*/  CS2R R20, SRZ ;  /* 0x0000000000147805 */ /* 0x000fe2000001ff00 */
[----:B------:R-:W-:Y:S02]  /*4ca0*/  IMAD.SHL.U32 R24, R6, 0x40, RZ ;  /* 0x0000004006187824 */ /* 0x000fe400078e00ff */
[----:B------:R-:W-:Y:S02]  /*4cb0*/  IMAD.U32 R22, RZ, RZ, UR21 ;  /* 0x00000015ff167e24 */ /* 0x000fe4000f8e00ff */
[----:B------:R-:W-:Y:S02]  /*4cc0*/  IMAD.MOV.U32 R4, RZ, RZ, R12 ;  /* 0x000000ffff047224 */ /* 0x000fe400078e000c */
[----:B------:R-:W-:Y:S02]  /*4cd0*/  IMAD.MOV.U32 R10, RZ, RZ, R15 ;  /* 0x000000ffff0a7224 */ /* 0x000fe400078e000f */
[----:B------:R-:W-:-:S07]  /*4ce0*/  IMAD.MOV.U32 R23, RZ, RZ, RZ ;  /* 0x000000ffff177224 */ /* 0x000fce00078e00ff */
.L_x_98:
[----:B------:R-:W0:Y:S01]  /*4cf0*/  S2R R16, SR_CgaCtaId ;  /* 0x0000000000107919 */ /* 0x000e220000008800 */
[----:B------:R-:W-:-:S04]  /*4d00*/  MOV R11, 0x400 ;  /* 0x00000400000b7802 */ /* 0x000fc80000000f00 */
[----:B0-----:R-:W-:Y:S02]  /*4d10*/  LEA R19, R16, R11, 0x18 ;  /* 0x0000000b10137211 */ /* 0x001fe400078ec0ff */
[----:B------:R-:W-:Y:S01]  /*4d20*/  SHF.L.U32 R11, R4, 0x1f, RZ ;  /* 0x0000001f040b7819 */ /* 0x000fe200000006ff */
[----:B------:R-:W0:Y:S02]  /*4d30*/  @!P2 LDC R16, c[0x0][0x640] ;  /* 0x00019000ff10ab82 */ /* 0x000e240000000800 */
[----:B------:R-:W-:-:S04]  /*4d40*/  IMAD R18, R10, 0x8, R19 ;  /* 0x000000080a127824 */ /* 0x000fc800078e0213 */
[----:B------:R-:W1:Y:S02]  /*4d50*/  SYNCS.PHASECHK.TRANS64.TRYWAIT P1, [R18+URZ+0x90], R11 ;  /* 0x0000900b120075a7 */ /* 0x000e64000802017f */
[----:B-1----:R-:W-:Y:S05]  /*4d60*/  @!P1 BRA `(.L_x_95) ;  /* 0x0000001400c09947 */ /* 0x002fea0003800000 */
.L_x_131:
[----:B-1----:R-:W-:Y:S01]  /*4d70*/  PRMT R11, R13, 0x9910, RZ ;  /* 0x000099100d0b7816 */ /* 0x002fe200000000ff */
[----:B0-----:R0:W-:Y:S03]  /*4d80*/  @!P2 SYNCS.ARRIVE.TRANS64 RZ, [R18+URZ], R16 ;  /* 0x0000001012ffa9a7 */ /* 0x0011e6000800003f */
[----:B------:R-:W-:-:S13]  /*4d90*/  ISETP.NE.AND P1, PT, R11, 0x2, PT ;  /* 0x000000020b00780c */ /* 0x000fda0003f25270 */
[----:B0-----:R-:W-:Y:S05]  /*4da0*/  @P1 BRA `(.L_x_96) ;  /* 0x0000000000041947 */ /* 0x001fea0003800000 */
[----:B------:R-:W-:Y:S01]  /*4db0*/  BPT.TRAP 0x1 ;  /* 0x000000040000795c */ /* 0x000fe20000300000 */
.L_x_96:
[----:B------:R-:W-:Y:S05]  /*4dc0*/  @P0 BRA `(.L_x_97) ;  /* 0x0000000000040947 */ /* 0x000fea0003800000 */
[----:B------:R-:W-:Y:S01]  /*4dd0*/  BPT.TRAP 0x1 ;  /* 0x000000040000795c */ /* 0x000fe20000300000 */
.L_x_97:
[--C-:B------:R-:W-:Y:S01]  /*4de0*/  IMAD R11, R10, 0x1000, R19.reuse ;  /* 0x000010000a0b7824 */ /* 0x100fe200078e0213 */
[----:B------:R-:W-:Y:S01]  /*4df0*/  R2UR UR25, R18 ;  /* 0x00000000121972ca */ /* 0x000fe200000e0000 */
[----:B------:R-:W-:Y:S01]  /*4e00*/  VIADD R22, R22, 0xffffffff ;  /* 0xffffffff16167836 */ /* 0x000fe20000000000 */
[----:B------:R-:W-:Y:S01]  /*4e10*/  R2UR UR28, R5 ;  /* 0x00000000051c72ca */ /* 0x000fe200000e0000 */
[----:B------:R-:W-:Y:S01]  /*4e20*/  UIADD3 UR14, UP0, UR32, 0xf0, URZ ;  /* 0x000000f0200e7890 */ /* 0x000fe2000ff1e03f */
[----:B------:R-:W-:Y:S01]  /*4e30*/  R2UR UR24, R11 ;  /* 0x000000000b1872ca */ /* 0x000fe200000e0000 */
[C-C-:B------:R-:W-:Y:S01]  /*4e40*/  IMAD R11, R10.reuse, 0x200, R19.reuse ;  /* 0x000002000a0b7824 */ /* 0x140fe200078e0213 */
[----:B------:R-:W-:Y:S01]  /*4e50*/  R2UR UR26, R21 ;  /* 0x00000000151a72ca */ /* 0x000fe200000e0000 */
[----:B------:R-:W-:Y:S01]  /*4e60*/  IMAD R19, R10, 0x2000, R19 ;  /* 0x000020000a137824 */ /* 0x000fe200078e0213 */
[----:B------:R-:W-:Y:S01]  /*4e70*/  R2UR UR27, R24 ;  /* 0x00000000181b72ca */ /* 0x000fe200000e0000 */
[----:B------:R-:W-:Y:S01]  /*4e80*/  UIADD3 UR22, UP1, UR32, 0x1f0, URZ ;  /* 0x000001f020167890 */ /* 0x000fe2000ff3e03f */
[----:B------:R-:W-:Y:S01]  /*4e90*/  R2UR UR8, R11 ;  /* 0x000000000b0872ca */ /* 0x000fe200000e0000 */
[----:B------:R-:W-:Y:S01]  /*4ea0*/  UIADD3 UR34, UP2, UR32, 0x2f0, URZ ;  /* 0x000002f020227890 */ /* 0x000fe2000ff5e03f */
[----:B------:R-:W-:Y:S01]  /*4eb0*/  R2UR UR16, R19 ;  /* 0x00000000131072ca */ /* 0x000fe200000e0000 */
[----:B------:R-:W-:Y:S01]  /*4ec0*/  UIADD3.X UR15, URZ, UR33, URZ, UP0, !UPT ;  /* 0x000000213f0f7290 */ /* 0x000fe200087fe43f */
[----:B------:R-:W-:Y:S01]  /*4ed0*/  R2UR UR11, R6 ;  /* 0x00000000060b72ca */ /* 0x000fe200000e0000 */
[----:B------:R-:W-:Y:S01]  /*4ee0*/  UIADD3.X UR23, URZ, UR33, URZ, UP1, !UPT ;  /* 0x000000213f177290 */ /* 0x000fe20008ffe43f */
[----:B------:R-:W-:Y:S01]  /*4ef0*/  R2UR UR12, R23 ;  /* 0x00000000170c72ca */ /* 0x000fe200000e0000 */
[----:B------:R-:W-:Y:S01]  /*4f00*/  UIADD3 UR24, UR24, 0x200, URZ ;  /* 0x0000020018187890 */ /* 0x000fe2000fffe03f */
[----:B------:R-:W-:Y:S01]  /*4f10*/  R2UR UR18, R20 ;  /* 0x00000000141272ca */ /* 0x000fe200000e0000 */
[----:B------:R-:W-:Y:S01]  /*4f20*/  VIADD R10, R10, 0x1 ;  /* 0x000000010a0a7836 */ /* 0x000fe20000000000 */
[----:B------:R-:W-:Y:S01]  /*4f30*/  R2UR UR19, R17 ;  /* 0x00000000111372ca */ /* 0x000fe200000e0000 */
[----:B------:R-:W-:Y:S01]  /*4f40*/  UIADD3.X UR35, URZ, UR33, URZ, UP2, !UPT ;  /* 0x000000213f237290 */ /* 0x000fe200097fe43f */
[----:B------:R-:W-:Y:S01]  /*4f50*/  ISETP.GT.AND P4, PT, R22, 0x1, PT ;  /* 0x000000011600780c */ /* 0x000fe20003f84270 */
[----:B------:R-:W-:Y:S01]  /*4f60*/  UIADD3 UR8, UR8, 0x36200, URZ ;  /* 0x0003620008087890 */ /* 0x000fe2000fffe03f */
[C---:B------:R-:W-:Y:S01]  /*4f70*/  ISETP.NE.AND P1, PT, R10.reuse, 0x12, PT ;  /* 0x000000120a00780c */ /* 0x040fe20003f25270 */
[----:B------:R-:W-:Y:S01]  /*4f80*/  UIADD3 UR16, UR16, 0x12200, URZ ;  /* 0x0001220010107890 */ /* 0x000fe2000fffe03f */
[----:B------:R-:W-:Y:S01]  /*4f90*/  VIADD R23, R23, 0x1 ;  /* 0x0000000117177836 */ /* 0x000fe20000000000 */
[----:B------:R-:W-:Y:S01]  /*4fa0*/  UMOV UR30, 0x0 ;  /* 0x00000000001e7882 */ /* 0x000fe20000000000 */
[----:B------:R-:W-:Y:S01]  /*4fb0*/  UMOV UR31, 0x10000000 ;  /* 0x10000000001f7882 */ /* 0x000fe20000000000 */
[----:B------:R-:W-:Y:S01]  /*4fc0*/  UMOV UR10, URZ ;  /* 0x0000003f000a7c82 */ /* 0x000fe20008000000 */
[----:B------:R-:W-:Y:S01]  /*4fd0*/  UMOV UR9, UR25 ;  /* 0x0000001900097c82 */ /* 0x000fe20008000000 */
[----:B------:R-:W-:Y:S01]  /*4fe0*/  UMOV UR13, UR28 ;  /* 0x0000001c000d7c82 */ /* 0x000fe20008000000 */
[----:B------:R0:W-:Y:S01]  /*4ff0*/  UTMALDG.3D [UR24], [UR14], desc[UR30] ;  /* 0x00001e180e0075b4 */ /* 0x0001e20008011000 */
[----:B------:R-:W-:Y:S01]  /*5000*/  UMOV UR17, UR25 ;  /* 0x0000001900117c82 */ /* 0x000fe20008000000 */
[----:B------:R-:W-:Y:S01]  /*5010*/  UMOV UR20, UR28 ;  /* 0x0000001c00147c82 */ /* 0x000fe20008000000 */
[----:B------:R-:W-:Y:S01]  /*5020*/  SEL R11, RZ, 0x1, P1 ;  /* 0x00000001ff0b7807 */ /* 0x000fe20000800000 */
[----:B------:R-:W-:Y:S01]  /*5030*/  VIADD R21, R21, 0x20 ;  /* 0x0000002015157836 */ /* 0x000fe20000000000 */
[----:B------:R-:W-:Y:S01]  /*5040*/  SEL R10, R10, RZ, P1 ;  /* 0x000000ff0a0a7207 */ /* 0x000fe20000800000 */
[----:B------:R-:W-:Y:S01]  /*5050*/  VIADD R20, R20, 0x40 ;  /* 0x0000004014147836 */ /* 0x000fe20000000000 */
[----:B------:R-:W-:Y:S01]  /*5060*/  LOP3.LUT R4, R4, R11, RZ, 0x3c, !PT ;  /* 0x0000000b04047212 */ /* 0x000fe200078e3cff */
[----:B------:R0:W-:Y:S01]  /*5070*/  UTMALDG.4D [UR8], [UR22], desc[UR30] ;  /* 0x00001e08160075b4 */ /* 0x0001e20008019000 */
[----:B------:R0:W-:Y:S02]  /*5080*/  UTMALDG.3D [UR16], [UR34], desc[UR30] ;  /* 0x00001e10220075b4 */ /* 0x0001e40008011000 */
[----:B0-----:R-:W-:Y:S05]  /*5090*/  @P4 BRA `(.L_x_98) ;  /* 0xfffffffc00144947 */ /* 0x001fea000383ffff */
.L_x_94:
[----:B------:R-:W-:Y:S05]  /*50a0*/  BSYNC B1 ;  /* 0x0000000000017941 */ /* 0x000fea0003800000 */
.L_x_93:
[----:B------:R-:W-:Y:S01]  /*50b0*/  LOP3.LUT P5, RZ, R14, 0xff, RZ, 0xc0, !PT ;  /* 0x000000ff0eff7812 */ /* 0x000fe200078ac0ff */
[----:B------:R-:W-:Y:S01]  /*50c0*/  VIADD R6, R15, UR6 ;  /* 0x000000060f067c36 */ /* 0x000fe20008000000 */
[----:B------:R-:W-:Y:S01]  /*50d0*/  ULDC.64 UR8, c[0x0][0x750] ;  /* 0x0001d40000087ab9 */ /* 0x000fe20000000a00 */
[----:B------:R-:W-:Y:S01]  /*50e0*/  IMAD.U32 R11, RZ, RZ, UR6 ;  /* 0x00000006ff0b7e24 */ /* 0x000fe2000f8e00ff */
[----:B------:R-:W-:Y:S01]  /*50f0*/  UISETP.GE.U32.AND UP0, UPT, UR6, 0x12, UPT ;  /* 0x000000120600788c */ /* 0x000fe2000bf06070 */
[----:B------:R-:W-:Y:S01]  /*5100*/  BSSY B1, `(.L_x_99) ;  /* 0x000006b000017945 */ /* 0x000fe20003800000 */
[----:B------:R-:W-:Y:S02]  /*5110*/  ISETP.GT.U32.AND P1, PT, R6, 0x11, PT ;  /* 0x000000110600780c */ /* 0x000fe40003f24070 */
[----:B------:R-:W-:Y:S02]  /*5120*/  PRMT R14, RZ, 0x7610, R14 ;  /* 0x00007610ff0e7816 */ /* 0x000fe4000000000e */
[----:B------:R-:W-:-:S02]  /*5130*/  ISETP.LT.U32.AND P1, PT, R11, 0x12, P1 ;  /* 0x000000120b00780c */ /* 0x000fc40000f21070 */
[----:B------:R-:W-:Y:S01]  /*5140*/  PLOP3.LUT P4, PT, PT, PT, UP0, 0x80, 0x0 ;  /* 0x000000000000781c */ /* 0x000fe20003f8f008 */
[----:B------:R-:W0:Y:S01]  /*5150*/  @P5 S2R R5, SR_CgaCtaId ;  /* 0x0000000000055919 */ /* 0x000e220000008800 */
[----:B------:R-:W-:-:S04]  /*5160*/  @P5 MOV R4, 0x400 ;  /* 0x0000040000045802 */ /* 0x000fc80000000f00 */
[----:B0-----:R-:W-:Y:S01]  /*5170*/  @P5 LEA R10, R5, R4, 0x18 ;  /* 0x00000004050a5211 */ /* 0x001fe200078ec0ff */
[----:B------:R-:W-:-:S03]  /*5180*/  IMAD.WIDE.U32 R4, R6, 0x38e38e39, RZ ;  /* 0x38e38e3906047825 */ /* 0x000fc600078e00ff */
[----:B------:R0:W-:Y:S01]  /*5190*/  @P5 SYNCS.ARRIVE.TRANS64.A1T0 RZ, [R10+URZ+0x158], RZ ;  /* 0x000158ff0aff59a7 */ /* 0x0001e2000810003f */
[----:B------:R-:W-:Y:S01]  /*51a0*/  IADD3 R2, P5, R2, R8, RZ ;  /* 0x0000000802027210 */ /* 0x000fe20007fbe0ff */
[----:B------:R-:W-:Y:S01]  /*51b0*/  IMAD.MOV.U32 R4, RZ, RZ, -0x1 ;  /* 0xffffffffff047424 */ /* 0x000fe200078e00ff */
[----:B------:R-:W-:Y:S02]  /*51c0*/  SHF.R.U32.HI R11, RZ, 0x2, R5 ;  /* 0x00000002ff0b7819 */ /* 0x000fe40000011605 */
[----:B------:R-:W-:Y:S01]  /*51d0*/  SEL R5, RZ, 0x1, !P1 ;  /* 0x00000001ff057807 */ /* 0x000fe20004800000 */
[----:B------:R-:W-:Y:S01]  /*51e0*/  IMAD.X R3, R3, 0x1, R0, P5 ;  /* 0x0000000103037824 */ /* 0x000fe200028e0600 */
[----:B------:R-:W-:Y:S01]  /*51f0*/  ISETP.GE.U32.AND P1, PT, R2, UR8, PT ;  /* 0x0000000802007c0c */ /* 0x000fe2000bf26070 */
[----:B------:R-:W-:Y:S01]  /*5200*/  IMAD R15, R11, -0x12, R6 ;  /* 0xffffffee0b0f7824 */ /* 0x000fe200078e0206 */
[----:B------:R-:W-:Y:S01]  /*5210*/  LOP3.LUT R12, R12, R5, RZ, 0x3c, !PT ;  /* 0x000000050c0c7212 */ /* 0x000fe200078e3cff */
[----:B------:R-:W-:Y:S01]  /*5220*/  IMAD.MOV.U32 R6, RZ, RZ, -0x1 ;  /* 0xffffffffff067424 */ /* 0x000fe200078e00ff */
[----:B------:R-:W-:Y:S01]  /*5230*/  ISETP.GE.U32.AND.EX P1, PT, R3, UR9, PT, P1 ;  /* 0x0000000903007c0c */ /* 0x000fe2000bf26110 */
[----:B------:R-:W-:Y:S01]  /*5240*/  IMAD.MOV.U32 R5, RZ, RZ, -0x1 ;  /* 0xffffffffff057424 */ /* 0x000fe200078e00ff */
[----:B------:R-:W-:-:S02]  /*5250*/  @P4 LOP3.LUT R12, R12, 0x1, R11, 0x78, !PT ;  /* 0x000000010c0c4812 */ /* 0x000fc400078e780b */
[----:B0-----:R-:W-:-:S09]  /*5260*/  PRMT R10, RZ, 0x7610, R10 ;  /* 0x00007610ff0a7816 */ /* 0x001fd2000000000a */
[----:B------:R-:W-:Y:S05]  /*5270*/  @P1 BRA `(.L_x_100) ;  /* 0x00000004004c1947 */ /* 0x000fea0003800000 */
[----:B------:R-:W0:Y:S01]  /*5280*/  S2R R17, SR_CTAID.X ;  /* 0x0000000000117919 */ /* 0x000e220000002500 */
[----:B------:R-:W-:Y:S01]  /*5290*/  ULDC.64 UR8, c[0x0][0x728] ;  /* 0x0001ca0000087ab9 */ /* 0x000fe20000000a00 */
[----:B------:R-:W1:Y:S01]  /*52a0*/  LDC R18, c[0x0][0x144] ;  /* 0x00005100ff127b82 */ /* 0x000e620000000800 */
[----:B------:R-:W-:Y:S01]  /*52b0*/  ISETP.NE.U32.AND P1, PT, RZ, UR8, PT ;  /* 0x00000008ff007c0c */ /* 0x000fe2000bf25070 */
[----:B------:R-:W2:Y:S01]  /*52c0*/  S2R R6, SR_CTAID.Y ;  /* 0x0000000000067919 */ /* 0x000ea20000002600 */
[----:B------:R-:W-:Y:S01]  /*52d0*/  ULDC UR10, c[0x0][0x150] ;  /* 0x00005400000a7ab9 */ /* 0x000fe20000000800 */
[----:B------:R-:W-:Y:S01]  /*52e0*/  ULDC UR11, c[0x0][0x730] ;  /* 0x0001cc00000b7ab9 */ /* 0x000fe20000000800 */
[----:B------:R-:W-:Y:S01]  /*52f0*/  ISETP.NE.AND.EX P1, PT, RZ, UR9, PT, P1 ;  /* 0x00000009ff007c0c */ /* 0x000fe2000bf25310 */
[----:B------:R-:W-:Y:S01]  /*5300*/  IMAD.MOV.U32 R4, RZ, RZ, R2 ;  /* 0x000000ffff047224 */ /* 0x000fe200078e0002 */
[----:B0-----:R-:W-:-:S05]  /*5310*/  I2FP.F32.U32 R5, R17 ;  /* 0x0000001100057245 */ /* 0x001fca0000201000 */
[----:B------:R-:W-:Y:S01]  /*5320*/  FMUL R20, R5, UR10 ;  /* 0x0000000a05147c20 */ /* 0x000fe20008400000 */
[----:B------:R-:W-:-:S05]  /*5330*/  IMAD.MOV.U32 R5, RZ, RZ, R3 ;  /* 0x000000ffff057224 */ /* 0x000fca00078e0003 */
[----:B--2---:R-:W-:Y:S05]  /*5340*/  @!P1 BRA `(.L_x_101) ;  /* 0x0000000000289947 */ /* 0x004fea0003800000 */
[----:B------:R-:W-:Y:S02]  /*5350*/  ULDC UR10, c[0x0][0x734] ;  /* 0x0001cd00000a7ab9 */ /* 0x000fe40000000800 */
[----:B------:R-:W-:-:S05]  /*5360*/  IADD3 R5, P1, R2, UR10, RZ ;  /* 0x0000000a02057c10 */ /* 0x000fca000ff3e0ff */
[----:B------:R-:W-:-:S04]  /*5370*/  IMAD.X R19, RZ, RZ, R3, P1 ;  /* 0x000000ffff137224 */ /* 0x000fc800008e0603 */
[----:B------:R-:W-:-:S04]  /*5380*/  IMAD.WIDE.U32 R10, R19, UR8, RZ ;  /* 0x00000008130a7c25 */ /* 0x000fc8000f8e00ff */
[----:B------:R-:W-:-:S04]  /*5390*/  IMAD.WIDE.U32 R10, P1, R5, UR9, R10 ;  /* 0x00000009050a7c25 */ /* 0x000fc8000f82000a */
[----:B------:R-:W-:-:S04]  /*53a0*/  IMAD.WIDE.U32 R4, R5, UR8, RZ ;  /* 0x0000000805047c25 */ /* 0x000fc8000f8e00ff */
[----:B------:R-:W-:Y:S01]  /*53b0*/  IMAD.MOV.U32 R4, RZ, RZ, R11 ;  /* 0x000000ffff047224 */ /* 0x000fe200078e000b */
[----:B------:R-:W-:Y:S01]  /*53c0*/  IADD3 RZ, P4, R5, R10, RZ ;  /* 0x0000000a05ff7210 */ /* 0x000fe20007f9e0ff */
[----:B------:R-:W-:-:S04]  /*53d0*/  IMAD.X R5, RZ, RZ, RZ, P1 ;  /* 0x000000ffff057224 */ /* 0x000fc800008e06ff */
[----:B------:R-:W-:-:S08]  /*53e0*/  IMAD.WIDE.U32.X R4, R19, UR9, R4, P4 ;  /* 0x0000000913047c25 */ /* 0x000fd0000a0e0404 */
.L_x_101:
[--C-:B------:R-:W-:Y:S01]  /*53f0*/  SHF.R.U64 R16, R4, UR11, R5.reuse ;  /* 0x0000000b04107c19 */ /* 0x100fe20008001205 */
[----:B------:R-:W0:Y:S01]  /*5400*/  F2I.U32.TRUNC.NTZ R20, R20 ;  /* 0x0000001400147305 */ /* 0x000e22000020f000 */
[----:B------:R-:W-:Y:S01]  /*5410*/  SHF.R.U32.HI R4, RZ, UR11, R5 ;  /* 0x0000000bff047c19 */ /* 0x000fe20008011605 */
[----:B------:R-:W-:Y:S01]  /*5420*/  ULDC.64 UR8, c[0x0][0x720] ;  /* 0x0001c80000087ab9 */ /* 0x000fe20000000a00 */
[----:B------:R-:W-:Y:S01]  /*5430*/  IADD3 R11, P1, RZ, -R16, RZ ;  /* 0x80000010ff0b7210 */ /* 0x000fe20007f3e0ff */
[----:B------:R-:W-:Y:S01]  /*5440*/  ULDC.64 UR10, c[0x0][0x740] ;  /* 0x0001d000000a7ab9 */ /* 0x000fe20000000a00 */
[----:B------:R-:W2:Y:S03]  /*5450*/  LDC R21, c[0x0][0x148] ;  /* 0x00005200ff157b82 */ /* 0x000ea60000000800 */
[----:B------:R-:W-:Y:S01]  /*5460*/  IMAD.X R4, RZ, RZ, ~R4, P1 ;  /* 0x000000ffff047224 */ /* 0x000fe200008e0e04 */
[----:B------:R-:W-:-:S03]  /*5470*/  ISETP.NE.U32.AND P1, PT, RZ, UR10, PT ;  /* 0x0000000aff007c0c */ /* 0x000fc6000bf25070 */
[----:B------:R-:W-:Y:S01]  /*5480*/  IMAD R10, R4, UR8, RZ ;  /* 0x00000008040a7c24 */ /* 0x000fe2000f8e02ff */
[----:B------:R-:W-:Y:S01]  /*5490*/  ISETP.NE.AND.EX P1, PT, RZ, UR11, PT, P1 ;  /* 0x0000000bff007c0c */ /* 0x000fe2000bf25310 */
[----:B------:R-:W-:Y:S01]  /*54a0*/  IMAD.WIDE.U32 R4, R11, UR8, R2 ;  /* 0x000000080b047c25 */ /* 0x000fe2000f8e0002 */
[----:B------:R-:W-:-:S03]  /*54b0*/  ULDC UR8, c[0x0][0x718] ;  /* 0x0001c60000087ab9 */ /* 0x000fc60000000800 */
[----:B------:R-:W-:Y:S01]  /*54c0*/  IMAD R11, R11, UR9, R10 ;  /* 0x000000090b0b7c24 */ /* 0x000fe2000f8e020a */
[----:B------:R-:W-:Y:S01]  /*54d0*/  ULDC UR9, c[0x0][0x154] ;  /* 0x0000550000097ab9 */ /* 0x000fe20000000800 */
[----:B0-----:R-:W-:Y:S02]  /*54e0*/  IMAD.MOV R10, RZ, RZ, -R20 ;  /* 0x000000ffff0a7224 */ /* 0x001fe400078e0a14 */
[----:B------:R-:W-:Y:S02]  /*54f0*/  IMAD.IADD R5, R5, 0x1, R11 ;  /* 0x0000000105057824 */ /* 0x000fe400078e020b */
[----:B-1----:R-:W-:Y:S01]  /*5500*/  IMAD R17, R18, R10, R17 ;  /* 0x0000000a12117224 */ /* 0x002fe200078e0211 */
[----:B------:R-:W-:Y:S02]  /*5510*/  I2FP.F32.U32 R10, R6 ;  /* 0x00000006000a7245 */ /* 0x000fe40000201000 */
[--C-:B------:R-:W-:Y:S02]  /*5520*/  SHF.R.U64 R18, R4, UR8, R5.reuse ;  /* 0x0000000804127c19 */ /* 0x100fe40008001205 */
[----:B------:R-:W-:Y:S01]  /*5530*/  SHF.R.U32.HI R5, RZ, UR8, R5 ;  /* 0x00000008ff057c19 */ /* 0x000fe20008011605 */
[----:B------:R-:W-:Y:S01]  /*5540*/  FMUL R10, R10, UR9 ;  /* 0x000000090a0a7c20 */ /* 0x000fe20008400000 */
[----:B------:R-:W-:-:S02]  /*5550*/  ULDC UR8, c[0x0][0x708] ;  /* 0x0001c20000087ab9 */ /* 0x000fc40000000800 */
[--C-:B------:R-:W-:Y:S01]  /*5560*/  SHF.R.U64 R20, R18, UR8, R5.reuse ;  /* 0x0000000812147c19 */ /* 0x100fe20008001205 */
[----:B------:R0:W1:Y:S01]  /*5570*/  F2I.U32.TRUNC.NTZ R22, R10 ;  /* 0x0000000a00167305 */ /* 0x000062000020f000 */
[----:B------:R-:W-:Y:S01]  /*5580*/  SHF.R.U32.HI R5, RZ, UR8, R5 ;  /* 0x00000008ff057c19 */ /* 0x000fe20008011605 */
[----:B------:R-:W-:-:S03]  /*5590*/  ULDC UR8, c[0x0][0x758] ;  /* 0x0001d60000087ab9 */ /* 0x000fc60000000800 */
[--C-:B------:R-:W-:Y:S02]  /*55a0*/  SHF.R.U64 R19, R20, UR8, R5.reuse ;  /* 0x0000000814137c19 */ /* 0x100fe40008001205 */
[----:B------:R-:W-:-:S03]  /*55b0*/  SHF.R.U32.HI R23, RZ, UR8, R5 ;  /* 0x00000008ff177c19 */ /* 0x000fc60008011605 */
[----:B------:R-:W-:Y:S02]  /*55c0*/  IMAD.MOV.U32 R4, RZ, RZ, R19 ;  /* 0x000000ffff047224 */ /* 0x000fe400078e0013 */
[----:B------:R-:W-:Y:S01]  /*55d0*/  IMAD.MOV.U32 R5, RZ, RZ, R23 ;  /* 0x000000ffff057224 */ /* 0x000fe200078e0017 */
[----:B0-----:R-:W-:Y:S06]  /*55e0*/  @!P1 BRA `(.L_x_102) ;  /* 0x0000000000289947 */ /* 0x001fec0003800000 */
        /* <DEDUP_REMOVED lines=10> */
.L_x_102:
[----:B------:R-:W-:Y:S01]  /*5690*/  ULDC UR8, c[0x0][0x748] ;  /* 0x0001d20000087ab9 */ /* 0x000fe20000000800 */
[----:B-1----:R-:W-:Y:S01]  /*56a0*/  IMAD.MOV R22, RZ, RZ, -R22 ;  /* 0x000000ffff167224 */ /* 0x002fe200078e0a16 */
[----:B------:R-:W-:Y:S01]  /*56b0*/  SHF.R.U64 R5, R4, UR8, R5 ;  /* 0x0000000804057c19 */ /* 0x000fe20008001205 */
[----:B------:R-:W-:Y:S01]  /*56c0*/  ULDC UR8, c[0x0][0x738] ;  /* 0x0001ce0000087ab9 */ /* 0x000fe20000000800 */
[----:B------:R-:W-:Y:S01]  /*56d0*/  LOP3.LUT R4, R20, UR7, RZ, 0xc0, !PT ;  /* 0x0000000714047c12 */ /* 0x000fe2000f8ec0ff */
[----:B--2---:R-:W-:Y:S01]  /*56e0*/  @P3 IMAD R17, R21, R22, R6 ;  /* 0x0000001615113224 */ /* 0x004fe200078e0206 */
[----:B------:R-:W-:Y:S01]  /*56f0*/  LOP3.LUT R18, R18, UR4, RZ, 0xc0, !PT ;  /* 0x0000000412127c12 */ /* 0x000fe2000f8ec0ff */
[----:B------:R-:W-:Y:S01]  /*5700*/  IMAD.MOV R6, RZ, RZ, -R5 ;  /* 0x000000ffff067224 */ /* 0x000fe200078e0a05 */
[----:B------:R-:W-:Y:S01]  /*5710*/  ULDC UR9, c[0x0][0x710] ;  /* 0x0001c40000097ab9 */ /* 0x000fe20000000800 */
[----:B------:R-:W-:Y:S02]  /*5720*/  IMAD R4, R5, UR5, R4 ;  /* 0x0000000505047c24 */ /* 0x000fe4000f8e0204 */
[----:B------:R-:W-:Y:S01]  /*5730*/  IMAD R19, R6, UR8, R19 ;  /* 0x0000000806137c24 */ /* 0x000fe2000f8e0213 */
[----:B------:R-:W-:Y:S01]  /*5740*/  ULDC UR8, c[0x0][0x700] ;  /* 0x0001c00000087ab9 */ /* 0x000fe20000000800 */
[----:B------:R-:W-:-:S02]  /*5750*/  IMAD R17, R4, UR9, R17 ;  /* 0x0000000904117c24 */ /* 0x000fc4000f8e0211 */
[----:B------:R-:W-:Y:S02]  /*5760*/  IMAD R6, R19, UR8, R18 ;  /* 0x0000000813067c24 */ /* 0x000fe4000f8e0212 */
[----:B------:R-:W-:Y:S02]  /*5770*/  IMAD.MOV.U32 R10, RZ, RZ, 0x1 ;  /* 0x00000001ff0a7424 */ /* 0x000fe400078e00ff */
[----:B------:R-:W-:Y:S01]  /*5780*/  IMAD.MOV.U32 R5, RZ, RZ, R16 ;  /* 0x000000ffff057224 */ /* 0x000fe200078e0010 */
[----:B------:R-:W-:Y:S02]  /*5790*/  SEL R4, R6, R17, !P3 ;  /* 0x0000001106047207 */ /* 0x000fe40005800000 */
[----:B------:R-:W-:-:S07]  /*57a0*/  SEL R6, R17, R6, !P3 ;  /* 0x0000000611067207 */ /* 0x000fce0005800000 */
.L_x_100:
[----:B------:R-:W-:Y:S05]  /*57b0*/  BSYNC B1 ;  /* 0x0000000000017941 */ /* 0x000fea0003800000 */
.L_x_99:
[----:B------:R-:W-:-:S13]  /*57c0*/  LOP3.LUT P1, RZ, R10, 0xff, RZ, 0xc0, !PT ;  /* 0x000000ff0aff7812 */ /* 0x000fda000782c0ff */
[----:B------:R-:W-:Y:S05]  /*57d0*/  @P1 BRA `(.L_x_103) ;  /* 0xfffffff4000c1947 */ /* 0x000fea000383ffff */
[----:B------:R-:W-:Y:S05]  /*57e0*/  BSYNC B0 ;  /* 0x0000000000007941 */ /* 0x000fea0003800000 */
.L_x_91:
[----:B------:R-:W-:-:S03]  /*57f0*/  UMOV UR8, 0xffffffff ;  /* 0xffffffff00087882 */ /* 0x000fc60000000000 */
[----:B------:R-:W-:Y:S05]  /*5800*/  BRA.DIV UR8, `(.L_x_104) ;  /* 0x0000000e082c7947 */ /* 0x000fea000b800000 */
[----:B------:R-:W-:-:S13]  /*5810*/  ELECT P0, URZ, PT ;  /* 0x00000000003f782f */ /* 0x000fda0003800000 */
.L_x_134:
[----:B------:R-:W-:Y:S04]  /*5820*/  BSSY B0, `(.L_x_105) ;  /* 0x00000a9000007945 */ /* 0x000fe80003800000 */
[----:B------:R-:W-:Y:S05]  /*5830*/  @!P0 BRA `(.L_x_106) ;  /* 0x00000008009c8947 */ /* 0x000fea0003800000 */
[----:B------:R-:W-:-:S04]  /*5840*/  LOP3.LUT R7, R7, 0x2, RZ, 0xfc, !PT ;  /* 0x0000000207077812 */ /* 0x000fc800078efcff */
[----:B------:R-:W-:-:S13]  /*5850*/  ISETP.NE.AND P0, PT, R7, 0x3, PT ;  /* 0x000000030700780c */ /* 0x000fda0003f05270 */
[----:B------:R-:W-:Y:S05]  /*5860*/  @!P0 BRA `(.L_x_107) ;  /* 0x0000000000048947 */ /* 0x000fea0003800000 */
[----:B------:R-:W-:Y:S01]  /*5870*/  BPT.TRAP 0x1 ;  /* 0x000000040000795c */ /* 0x000fe20000300000 */
.L_x_107:
[----:B------:R-:W0:Y:S01]  /*5880*/  S2R R3, SR_CgaCtaId ;  /* 0x0000000000037919 */ /* 0x000e220000008800 */
[----:B------:R-:W-:Y:S02]  /*5890*/  MOV R0, 0x400 ;  /* 0x0000040000007802 */ /* 0x000fe40000000f00 */
[----:B------:R-:W-:Y:S02]  /*58a0*/  SHF.L.U32 R2, R12, 0x1f, RZ ;  /* 0x0000001f0c027819 */ /* 0x000fe400000006ff */
[----:B0-----:R-:W-:-:S05]  /*58b0*/  LEA R0, R3, R0, 0x18 ;  /* 0x0000000003007211 */ /* 0x001fca00078ec0ff */
[----:B------:R-:W-:-:S04]  /*58c0*/  VIADD R0, R0, 0x90 ;  /* 0x0000009000007836 */ /* 0x000fc80000000000 */
[C---:B------:R-:W-:Y:S02]  /*58d0*/  IMAD R5, R15.reuse, 0x8, R0 ;  /* 0x000000080f057824 */ /* 0x040fe400078e0200 */
[----:B------:R-:W-:Y:S02]  /*58e0*/  VIADD R15, R15, 0x1 ;  /* 0x000000010f0f7836 */ /* 0x000fe40000000000 */
[----:B------:R-:W0:Y:S03]  /*58f0*/  SYNCS.PHASECHK.TRANS64.TRYWAIT P0, [R5+URZ], R2 ;  /* 0x00000002050075a7 */ /* 0x000e26000800017f */
[----:B------:R-:W-:-:S04]  /*5900*/  ISETP.NE.AND P1, PT, R15, 0x12, PT ;  /* 0x000000120f00780c */ /* 0x000fc80003f25270 */
[----:B------:R-:W-:Y:S02]  /*5910*/  SEL R3, RZ, 0x1, P1 ;  /* 0x00000001ff037807 */ /* 0x000fe40000800000 */
[----:B------:R-:W-:Y:S02]  /*5920*/  SEL R15, R15, RZ, P1 ;  /* 0x000000ff0f0f7207 */ /* 0x000fe40000800000 */
[----:B------:R-:W-:-:S03]  /*5930*/  LOP3.LUT R12, R12, R3, RZ, 0x3c, !PT ;  /* 0x000000030c0c7212 */ /* 0x000fc600078e3cff */
[----:B------:R-:W-:Y:S01]  /*5940*/  IMAD R7, R15, 0x8, R0 ;  /* 0x000000080f077824 */ /* 0x000fe200078e0200 */
[----:B------:R-:W-:Y:S01]  /*5950*/  SHF.L.U32 R4, R12, 0x1f, RZ ;  /* 0x0000001f0c047819 */ /* 0x000fe200000006ff */
[----:B0-----:R-:W-:Y:S06]  /*5960*/  @!P0 BRA `(.L_x_108) ;  /* 0x0000000800f88947 */ /* 0x001fec0003800000 */
.L_x_135:
[----:B------:R-:W1:Y:S01]  /*5970*/  SYNCS.PHASECHK.TRANS64.TRYWAIT P0, [R7+URZ], R4 ;  /* 0x00000004070075a7 */ /* 0x000e62000800017f */
[----:B0-----:R-:W-:-:S05]  /*5980*/  VIADD R2, R15, 0x1 ;  /* 0x000000010f027836 */ /* 0x001fca0000000000 */
[----:B------:R-:W-:-:S04]  /*5990*/  ISETP.NE.AND P1, PT, R2, 0x12, PT ;  /* 0x000000120200780c */ /* 0x000fc80003f25270 */
[----:B------:R-:W-:Y:S02]  /*59a0*/  SEL R3, RZ, 0x1, P1 ;  /* 0x00000001ff037807 */ /* 0x000fe40000800000 */
[----:B------:R-:W-:Y:S02]  /*59b0*/  SEL R9, R2, RZ, P1 ;  /* 0x000000ff02097207 */ /* 0x000fe40000800000 */
[----:B------:R-:W-:-:S03]  /*59c0*/  LOP3.LUT R12, R12, R3, RZ, 0x3c, !PT ;  /* 0x000000030c0c7212 */ /* 0x000fc600078e3cff */
[----:B------:R-:W-:Y:S01]  /*59d0*/  IMAD R6, R9, 0x8, R0 ;  /* 0x0000000809067824 */ /* 0x000fe200078e0200 */
[----:B------:R-:W-:Y:S01]  /*59e0*/  SHF.L.U32 R5, R12, 0x1f, RZ ;  /* 0x0000001f0c057819 */ /* 0x000fe200000006ff */
[----:B-1----:R-:W-:Y:S06]  /*59f0*/  @!P0 BRA `(.L_x_109) ;  /* 0x0000000800e88947 */ /* 0x002fec0003800000 */
.L_x_136:
[----:B------:R-:W1:Y:S01]  /*5a00*/  SYNCS.PHASECHK.TRANS64.TRYWAIT P0, [R6+URZ], R5 ;  /* 0x00000005060075a7 */ /* 0x000e62000800017f */
[----:B------:R-:W-:-:S05]  /*5a10*/  VIADD R2, R9, 0x1 ;  /* 0x0000000109027836 */ /* 0x000fca0000000000 */
[----:B------:R-:W-:-:S04]  /*5a20*/  ISETP.NE.AND P1, PT, R2, 0x12, PT ;  /* 0x000000120200780c */ /* 0x000fc80003f25270 */
[----:B------:R-:W-:Y:S02]  /*5a30*/  SEL R3, RZ, 0x1, P1 ;  /* 0x00000001ff037807 */ /* 0x000fe40000800000 */
[----:B0-----:R-:W-:Y:S02]  /*5a40*/  SEL R7, R2, RZ, P1 ;  /* 0x000000ff02077207 */ /* 0x001fe40000800000 */
[----:B------:R-:W-:-:S03]  /*5a50*/  LOP3.LUT R12, R12, R3, RZ, 0x3c, !PT ;  /* 0x000000030c0c7212 */ /* 0x000fc600078e3cff */
[----:B------:R-:W-:Y:S01]  /*5a60*/  IMAD R9, R7, 0x8, R0 ;  /* 0x0000000807097824 */ /* 0x000fe200078e0200 */
[----:B------:R-:W-:Y:S01]  /*5a70*/  SHF.L.U32 R4, R12, 0x1f, RZ ;  /* 0x0000001f0c047819 */ /* 0x000fe200000006ff */
[----:B-1----:R-:W-:Y:S06]  /*5a80*/  @!P0 BRA `(.L_x_110) ;  /* 0x0000000800d88947 */ /* 0x002fec0003800000 */
.L_x_137:
[----:B------:R-:W1:Y:S01]  /*5a90*/  SYNCS.PHASECHK.TRANS64.TRYWAIT P0, [R9+URZ], R4 ;  /* 0x00000004090075a7 */ /* 0x000e62000800017f */
[----:B------:R-:W-:-:S05]  /*5aa0*/  VIADD R2, R7, 0x1 ;  /* 0x0000000107027836 */ /* 0x000fca0000000000 */
[----:B------:R-:W-:-:S04]  /*5ab0*/  ISETP.NE.AND P1, PT, R2, 0x12, PT ;  /* 0x000000120200780c */ /* 0x000fc80003f25270 */
[----:B------:R-:W-:Y:S02]  /*5ac0*/  SEL R3, RZ, 0x1, P1 ;  /* 0x00000001ff037807 */ /* 0x000fe40000800000 */
[----:B------:R-:W-:Y:S02]  /*5ad0*/  SEL R7, R2, RZ, P1 ;  /* 0x000000ff02077207 */ /* 0x000fe40000800000 */
[----:B------:R-:W-:-:S03]  /*5ae0*/  LOP3.LUT R12, R12, R3, RZ, 0x3c, !PT ;  /* 0x000000030c0c7212 */ /* 0x000fc600078e3cff */
[----:B0-----:R-:W-:Y:S01]  /*5af0*/  IMAD R6, R7, 0x8, R0 ;  /* 0x0000000807067824 */ /* 0x001fe200078e0200 */
[----:B------:R-:W-:Y:S01]  /*5b00*/  SHF.L.U32 R5, R12, 0x1f, RZ ;  /* 0x0000001f0c057819 */ /* 0x000fe200000006ff */
[----:B-1----:R-:W-:Y:S06]  /*5b10*/  @!P0 BRA `(.L_x_111) ;  /* 0x0000000800c88947 */ /* 0x002fec0003800000 */
.L_x_138:
        /* <DEDUP_REMOVED lines=9> */
.L_x_139:
        /* <DEDUP_REMOVED lines=9> */
.L_x_140:
        /* <DEDUP_REMOVED lines=9> */
.L_x_141:
        /* <DEDUP_REMOVED lines=9> */
.L_x_142:
        /* <DEDUP_REMOVED lines=9> */
.L_x_143:
        /* <DEDUP_REMOVED lines=9> */
.L_x_144:
        /* <DEDUP_REMOVED lines=9> */
.L_x_145:
        /* <DEDUP_REMOVED lines=9> */
.L_x_146:
        /* <DEDUP_REMOVED lines=9> */
.L_x_147:
        /* <DEDUP_REMOVED lines=9> */
.L_x_148:
        /* <DEDUP_REMOVED lines=9> */
.L_x_149:
        /* <DEDUP_REMOVED lines=9> */
.L_x_150:
[----:B------:R-:W1:Y:S01]  /*61e0*/  SYNCS.PHASECHK.TRANS64.TRYWAIT P0, [R6+URZ], R5 ;  /* 0x00000005060075a7 */ /* 0x000e62000800017f */
[----:B------:R-:W-:-:S05]  /*61f0*/  VIADD R2, R7, 0x1 ;  /* 0x0000000107027836 */ /* 0x000fca0000000000 */
[----:B------:R-:W-:-:S04]  /*6200*/  ISETP.NE.AND P1, PT, R2, 0x12, PT ;  /* 0x000000120200780c */ /* 0x000fc80003f25270 */
[----:B0-----:R-:W-:Y:S02]  /*6210*/  SEL R4, RZ, 0x1, P1 ;  /* 0x00000001ff047807 */ /* 0x001fe40000800000 */
[----:B------:R-:W-:Y:S02]  /*6220*/  SEL R3, R2, RZ, P1 ;  /* 0x000000ff02037207 */ /* 0x000fe40000800000 */
[----:B------:R-:W-:Y:S01]  /*6230*/  LOP3.LUT R4, R11, R4, RZ, 0x3c, !PT ;  /* 0x000000040b047212 */ /* 0x000fe200078e3cff */
[----:B-1----:R-:W-:Y:S06]  /*6240*/  @!P0 BRA `(.L_x_124) ;  /* 0x0000000800008947 */ /* 0x002fec0003800000 */
.L_x_151:
[----:B------:R-:W-:Y:S01]  /*6250*/  IMAD R3, R3, 0x8, R0 ;  /* 0x0000000803037824 */ /* 0x000fe200078e0200 */
[----:B------:R-:W-:-:S07]  /*6260*/  SHF.L.U32 R0, R4, 0x1f, RZ ;  /* 0x0000001f04007819 */ /* 0x000fce00000006ff */
.L_x_125:
[----:B-1----:R1:W2:Y:S02]  /*6270*/  SYNCS.PHASECHK.TRANS64.TRYWAIT P0, [R3+URZ], R0 ;  /* 0x00000000030075a7 */ /* 0x0022a4000800017f */
[----:B--2---:R-:W-:Y:S05]  /*6280*/  @!P0 NANOSLEEP.SYNCS 0x989680 ;  /* 0x009896800000895d */ /* 0x004fea0003900000 */
[----:B------:R-:W2:Y:S02]  /*6290*/  @!P0 SYNCS.PHASECHK.TRANS64 P0, [R3+URZ], R0 ;  /* 0x00000000030085a7 */ /* 0x000ea4000800007f */
[----:B--2---:R-:W-:Y:S05]  /*62a0*/  @!P0 BRA `(.L_x_125) ;  /* 0xfffffffc00f08947 */ /* 0x004fea000383ffff */
.L_x_106:
[----:B------:R-:W-:Y:S05]  /*62b0*/  BSYNC B0 ;  /* 0x0000000000007941 */ /* 0x000fea0003800000 */
.L_x_105:
[----:B------:R-:W-:Y:S05]  /*62c0*/  EXIT ;  /* 0x000000000000794d */ /* 0x000fea0003800000 */
.L_x_16:
[----:B0-----:R-:W-:-:S04]  /*62d0*/  IMAD.U32 R19, RZ, RZ, UR12 ;  /* 0x0000000cff137e24 */ /* 0x001fc8000f8e00ff */
[----:B------:R0:W1:Y:S03]  /*62e0*/  SYNCS.PHASECHK.TRANS64.TRYWAIT P0, [R19+URZ+-0x8], R18 ;  /* 0xfffff812130075a7 */ /* 0x000066000800017f */
[----:B-1----:R-:W-:Y:S05]  /*62f0*/  @!P0 NANOSLEEP.SYNCS 0x989680 ;  /* 0x009896800000895d */ /* 0x002fea0003900000 */
[----:B------:R-:W1:Y:S02]  /*6300*/  @!P0 SYNCS.PHASECHK.TRANS64 P0, [R19+URZ+-0x8], R18 ;  /* 0xfffff812130085a7 */ /* 0x000e64000800007f */
[----:B-1----:R-:W-:Y:S05]  /*6310*/  @!P0 BRA `(.L_x_16) ;  /* 0xfffffffc00ec8947 */ /* 0x002fea000383ffff */
[----:B------:R-:W-:Y:S05]  /*6320*/  BRA `(.L_x_126) ;  /* 0xffffffb000fc7947 */ /* 0x000fea000383ffff */
.L_x_21:
[----:B-1----:R-:W-:-:S04]  /*6330*/  IMAD.U32 R20, RZ, RZ, UR8 ;  /* 0x00000008ff147e24 */ /* 0x002fc8000f8e00ff */
[----:B------:R1:W2:Y:S03]  /*6340*/  SYNCS.PHASECHK.TRANS64.TRYWAIT P0, [R20+URZ], R19 ;  /* 0x00000013140075a7 */ /* 0x0002a6000800017f */
[----:B--2---:R-:W-:Y:S05]  /*6350*/  @!P0 NANOSLEEP.SYNCS 0x989680 ;  /* 0x009896800000895d */ /* 0x004fea0003900000 */
[----:B------:R-:W2:Y:S02]  /*6360*/  @!P0 SYNCS.PHASECHK.TRANS64 P0, [R20+URZ], R19 ;  /* 0x00000013140085a7 */ /* 0x000ea4000800007f */
[----:B--2---:R-:W-:Y:S05]  /*6370*/  @!P0 BRA `(.L_x_21) ;  /* 0xfffffffc00ec8947 */ /* 0x004fea000383ffff */
[----:B------:R-:W-:Y:S05]  /*6380*/  BRA `(.L_x_20) ;  /* 0xffffffb400687947 */ /* 0x000fea000383ffff */
.L_x_25:
[----:B0-----:R-:W-:-:S04]  /*6390*/  IMAD.U32 R19, RZ, RZ, UR12 ;  /* 0x0000000cff137e24 */ /* 0x001fc8000f8e00ff */
[----:B------:R0:W1:Y:S03]  /*63a0*/  SYNCS.PHASECHK.TRANS64.TRYWAIT P0, [R19+URZ+0x8], R18 ;  /* 0x00000812130075a7 */ /* 0x000066000800017f */
[----:B-1----:R-:W-:Y:S05]  /*63b0*/  @!P0 NANOSLEEP.SYNCS 0x989680 ;  /* 0x009896800000895d */ /* 0x002fea0003900000 */
[----:B------:R-:W1:Y:S02]  /*63c0*/  @!P0 SYNCS.PHASECHK.TRANS64 P0, [R19+URZ+0x8], R18 ;  /* 0x00000812130085a7 */ /* 0x000e64000800007f */
[----:B-1----:R-:W-:Y:S05]  /*63d0*/  @!P0 BRA `(.L_x_25) ;  /* 0xfffffffc00ec8947 */ /* 0x002fea000383ffff */
[----:B------:R-:W-:Y:S05]  /*63e0*/  BRA `(.L_x_127) ;  /* 0xffffffb8002c7947 */ /* 0x000fea000383ffff */
.L_x_92:
[----:B------:R-:W-:Y:S01]  /*63f0*/  BSSY B1, `(.L_x_128) ;  /* 0x0000006000017945 */ /* 0x000fe20003800000 */
[----:B------:R-:W-:-:S07]  /*6400*/  IMAD.MOV.U32 R10, RZ, RZ, -0x1 ;  /* 0xffffffffff0a7424 */ /* 0x000fce00078e00ff */
[----:B------:R-:W-:Y:S05]  /*6410*/  WARPSYNC.COLLECTIVE R10, `(.L_x_129) ;  /* 0x000000000a0c7348 */ /* 0x000fea0003c00000 */
[----:B------:R-:W-:Y:S02]  /*6420*/  ELECT P1, UR62, PT ;  /* 0x00000000003e782f */ /* 0x000fe40003820000 */
[----:B------:R-:W-:Y:S01]  /*6430*/  MOV R10, UR62 ;  /* 0x0000003e000a7c02 */ /* 0x000fe20008000f00 */
[----:B------:R-:W-:Y:S10]  /*6440*/  ENDCOLLECTIVE ;  /* 0x000000000000791b */ /* 0x000ff40003800000 */
.L_x_129:
[----:B------:R-:W-:Y:S05]  /*6450*/  BSYNC B1 ;  /* 0x0000000000017941 */ /* 0x000fea0003800000 */
.L_x_128:
[----:B------:R-:W-:Y:S05]  /*6460*/  BRA `(.L_x_130) ;  /* 0xffffffe400f47947 */ /* 0x000fea000383ffff */
.L_x_95:
[----:B-1----:R1:W2:Y:S02]  /*6470*/  SYNCS.PHASECHK.TRANS64.TRYWAIT P1, [R18+URZ+0x90], R11 ;  /* 0x0000900b120075a7 */ /* 0x0022a4000802017f */
[----:B--2---:R-:W-:Y:S05]  /*6480*/  @!P1 NANOSLEEP.SYNCS 0x989680 ;  /* 0x009896800000995d */ /* 0x004fea0003900000 */
[----:B------:R-:W2:Y:S02]  /*6490*/  @!P1 SYNCS.PHASECHK.TRANS64 P1, [R18+URZ+0x90], R11 ;  /* 0x0000900b120095a7 */ /* 0x000ea4000802007f */
[----:B--2---:R-:W-:Y:S05]  /*64a0*/  @!P1 BRA `(.L_x_95) ;  /* 0xfffffffc00f09947 */ /* 0x004fea000383ffff */
[----:B------:R-:W-:Y:S05]  /*64b0*/  BRA `(.L_x_131) ;  /* 0xffffffe8002c7947 */ /* 0x000fea000383ffff */
.L_x_104:
[----:B------:R-:W-:Y:S01]  /*64c0*/  BSSY B0, `(.L_x_132) ;  /* 0x0000006000007945 */ /* 0x000fe20003800000 */
[----:B------:R-:W-:-:S07]  /*64d0*/  IMAD.MOV.U32 R10, RZ, RZ, -0x1 ;  /* 0xffffffffff0a7424 */ /* 0x000fce00078e00ff */
[----:B------:R-:W-:Y:S05]  /*64e0*/  WARPSYNC.COLLECTIVE R10, `(.L_x_133) ;  /* 0x000000000a0c7348 */ /* 0x000fea0003c00000 */
[----:B------:R-:W-:Y:S02]  /*64f0*/  ELECT P1, UR62, PT ;  /* 0x00000000003e782f */ /* 0x000fe40003820000 */
[----:B------:R-:W-:Y:S01]  /*6500*/  MOV R10, UR62 ;  /* 0x0000003e000a7c02 */ /* 0x000fe20008000f00 */
[----:B------:R-:W-:Y:S10]  /*6510*/  ENDCOLLECTIVE ;  /* 0x000000000000791b */ /* 0x000ff40003800000 */
.L_x_133:
[----:B------:R-:W-:Y:S05]  /*6520*/  BSYNC B0 ;  /* 0x0000000000007941 */ /* 0x000fea0003800000 */
.L_x_132:
[----:B------:R-:W-:Y:S01]  /*6530*/  PLOP3.LUT P0, PT, P1, PT, PT, 0x80, 0x0 ;  /* 0x000000000000781c */ /* 0x000fe20000f0f070 */
[----:B------:R-:W-:-:S12]  /*6540*/  BRA `(.L_x_134) ;  /* 0xfffffff000b47947 */ /* 0x000fd8000383ffff */
.L_x_108:
[----:B0-----:R0:W1:Y:S02]  /*6550*/  SYNCS.PHASECHK.TRANS64.TRYWAIT P0, [R5+URZ], R2 ;  /* 0x00000002050075a7 */ /* 0x001064000800017f */
[----:B-1----:R-:W-:Y:S05]  /*6560*/  @!P0 NANOSLEEP.SYNCS 0x989680 ;  /* 0x009896800000895d */ /* 0x002fea0003900000 */
[----:B------:R-:W1:Y:S02]  /*6570*/  @!P0 SYNCS.PHASECHK.TRANS64 P0, [R5+URZ], R2 ;  /* 0x00000002050085a7 */ /* 0x000e64000800007f */
[----:B-1----:R-:W-:Y:S05]  /*6580*/  @!P0 BRA `(.L_x_108) ;  /* 0xfffffffc00f08947 */ /* 0x002fea000383ffff */
[----:B------:R-:W-:Y:S05]  /*6590*/  BRA `(.L_x_135) ;  /* 0xfffffff000f47947 */ /* 0x000fea000383ffff */
.L_x_109:
[----:B0-----:R0:W1:Y:S02]  /*65a0*/  SYNCS.PHASECHK.TRANS64.TRYWAIT P0, [R7+URZ], R4 ;  /* 0x00000004070075a7 */ /* 0x001064000800017f */
[----:B-1----:R-:W-:Y:S05]  /*65b0*/  @!P0 NANOSLEEP.SYNCS 0x989680 ;  /* 0x009896800000895d */ /* 0x002fea0003900000 */
[----:B------:R-:W1:Y:S02]  /*65c0*/  @!P0 SYNCS.PHASECHK.TRANS64 P0, [R7+URZ], R4 ;  /* 0x00000004070085a7 */ /* 0x000e64000800007f */
[----:B-1----:R-:W-:Y:S05]  /*65d0*/  @!P0 BRA `(.L_x_109) ;  /* 0xfffffffc00f08947 */ /* 0x002fea000383ffff */
[----:B------:R-:W-:Y:S05]  /*65e0*/  BRA `(.L_x_136) ;  /* 0xfffffff400047947 */ /* 0x000fea000383ffff */
.L_x_110:
[----:B0-----:R0:W1:Y:S02]  /*65f0*/  SYNCS.PHASECHK.TRANS64.TRYWAIT P0, [R6+URZ], R5 ;  /* 0x00000005060075a7 */ /* 0x001064000800017f */
[----:B-1----:R-:W-:Y:S05]  /*6600*/  @!P0 NANOSLEEP.SYNCS 0x989680 ;  /* 0x009896800000895d */ /* 0x002fea0003900000 */
[----:B------:R-:W1:Y:S02]  /*6610*/  @!P0 SYNCS.PHASECHK.TRANS64 P0, [R6+URZ], R5 ;  /* 0x00000005060085a7 */ /* 0x000e64000800007f */
[----:B-1----:R-:W-:Y:S05]  /*6620*/  @!P0 BRA `(.L_x_110) ;  /* 0xfffffffc00f08947 */ /* 0x002fea000383ffff */
[----:B------:R-:W-:Y:S05]  /*6630*/  BRA `(.L_x_137) ;  /* 0xfffffff400147947 */ /* 0x000fea000383ffff */
.L_x_111:
[----:B0-----:R0:W1:Y:S02]  /*6640*/  SYNCS.PHASECHK.TRANS64.TRYWAIT P0, [R9+URZ], R4 ;  /* 0x00000004090075a7 */ /* 0x001064000800017f */
[----:B-1----:R-:W-:Y:S05]  /*6650*/  @!P0 NANOSLEEP.SYNCS 0x989680 ;  /* 0x009896800000895d */ /* 0x002fea0003900000 */
[----:B------:R-:W1:Y:S02]  /*6660*/  @!P0 SYNCS.PHASECHK.TRANS64 P0, [R9+URZ], R4 ;  /* 0x00000004090085a7 */ /* 0x000e64000800007f */
[----:B-1----:R-:W-:Y:S05]  /*6670*/  @!P0 BRA `(.L_x_111) ;  /* 0xfffffffc00f08947 */ /* 0x002fea000383ffff */
[----:B------:R-:W-:Y:S05]  /*6680*/  BRA `(.L_x_138) ;  /* 0xfffffff400247947 */ /* 0x000fea000383ffff */
.L_x_112:
[----:B0-----:R0:W1:Y:S02]  /*6690*/  SYNCS.PHASECHK.TRANS64.TRYWAIT P0, [R6+URZ], R5 ;  /* 0x00000005060075a7 */ /* 0x001064000800017f */
[----:B-1----:R-:W-:Y:S05]  /*66a0*/  @!P0 NANOSLEEP.SYNCS 0x989680 ;  /* 0x009896800000895d */ /* 0x002fea0003900000 */
[----:B------:R-:W1:Y:S02]  /*66b0*/  @!P0 SYNCS.PHASECHK.TRANS64 P0, [R6+URZ], R5 ;  /* 0x00000005060085a7 */ /* 0x000e64000800007f */
[----:B-1----:R-:W-:Y:S05]  /*66c0*/  @!P0 BRA `(.L_x_112) ;  /* 0xfffffffc00f08947 */ /* 0x002fea000383ffff */
[----:B------:R-:W-:Y:S05]  /*66d0*/  BRA `(.L_x_139) ;  /* 0xfffffff400347947 */ /* 0x000fea000383ffff */
.L_x_113:
[----:B0-----:R0:W1:Y:S02]  /*66e0*/  SYNCS.PHASECHK.TRANS64.TRYWAIT P0, [R9+URZ], R4 ;  /* 0x00000004090075a7 */ /* 0x001064000800017f */
[----:B-1----:R-:W-:Y:S05]  /*66f0*/  @!P0 NANOSLEEP.SYNCS 0x989680 ;  /* 0x009896800000895d */ /* 0x002fea0003900000 */
[----:B------:R-:W1:Y:S02]  /*6700*/  @!P0 SYNCS.PHASECHK.TRANS64 P0, [R9+URZ], R4 ;  /* 0x00000004090085a7 */ /* 0x000e64000800007f */
[----:B-1----:R-:W-:Y:S05]  /*6710*/  @!P0 BRA `(.L_x_113) ;  /* 0xfffffffc00f08947 */ /* 0x002fea000383ffff */
[----:B------:R-:W-:Y:S05]  /*6720*/  BRA `(.L_x_140) ;  /* 0xfffffff400447947 */ /* 0x000fea000383ffff */
.L_x_114:
[----:B0-----:R0:W1:Y:S02]  /*6730*/  SYNCS.PHASECHK.TRANS64.TRYWAIT P0, [R6+URZ], R5 ;  /* 0x00000005060075a7 */ /* 0x001064000800017f */
[----:B-1----:R-:W-:Y:S05]  /*6740*/  @!P0 NANOSLEEP.SYNCS 0x989680 ;  /* 0x009896800000895d */ /* 0x002fea0003900000 */
[----:B------:R-:W1:Y:S02]  /*6750*/  @!P0 SYNCS.PHASECHK.TRANS64 P0, [R6+URZ], R5 ;  /* 0x00000005060085a7 */ /* 0x000e64000800007f */
[----:B-1----:R-:W-:Y:S05]  /*6760*/  @!P0 BRA `(.L_x_114) ;  /* 0xfffffffc00f08947 */ /* 0x002fea000383ffff */
[----:B------:R-:W-:Y:S05]  /*6770*/  BRA `(.L_x_141) ;  /* 0xfffffff400547947 */ /* 0x000fea000383ffff */
.L_x_115:
[----:B0-----:R0:W1:Y:S02]  /*6780*/  SYNCS.PHASECHK.TRANS64.TRYWAIT P0, [R9+URZ], R4 ;  /* 0x00000004090075a7 */ /* 0x001064000800017f */
[----:B-1----:R-:W-:Y:S05]  /*6790*/  @!P0 NANOSLEEP.SYNCS 0x989680 ;  /* 0x009896800000895d */ /* 0x002fea0003900000 */
[----:B------:R-:W1:Y:S02]  /*67a0*/  @!P0 SYNCS.PHASECHK.TRANS64 P0, [R9+URZ], R4 ;  /* 0x00000004090085a7 */ /* 0x000e64000800007f */
[----:B-1----:R-:W-:Y:S05]  /*67b0*/  @!P0 BRA `(.L_x_115) ;  /* 0xfffffffc00f08947 */ /* 0x002fea000383ffff */
[----:B------:R-:W-:Y:S05]  /*67c0*/  BRA `(.L_x_142) ;  /* 0xfffffff400647947 */ /* 0x000fea000383ffff */
.L_x_116:
[----:B0-----:R0:W1:Y:S02]  /*67d0*/  SYNCS.PHASECHK.TRANS64.TRYWAIT P0, [R6+URZ], R5 ;  /* 0x00000005060075a7 */ /* 0x001064000800017f */
[----:B-1----:R-:W-:Y:S05]  /*67e0*/  @!P0 NANOSLEEP.SYNCS 0x989680 ;  /* 0x009896800000895d */ /* 0x002fea0003900000 */
[----:B------:R-:W1:Y:S02]  /*67f0*/  @!P0 SYNCS.PHASECHK.TRANS64 P0, [R6+URZ], R5 ;  /* 0x00000005060085a7 */ /* 0x000e64000800007f */
[----:B-1----:R-:W-:Y:S05]  /*6800*/  @!P0 BRA `(.L_x_116) ;  /* 0xfffffffc00f08947 */ /* 0x002fea000383ffff */
[----:B------:R-:W-:Y:S05]  /*6810*/  BRA `(.L_x_143) ;  /* 0xfffffff400747947 */ /* 0x000fea000383ffff */
.L_x_117:
[----:B0-----:R0:W1:Y:S02]  /*6820*/  SYNCS.PHASECHK.TRANS64.TRYWAIT P0, [R9+URZ], R4 ;  /* 0x00000004090075a7 */ /* 0x001064000800017f */
[----:B-1----:R-:W-:Y:S05]  /*6830*/  @!P0 NANOSLEEP.SYNCS 0x989680 ;  /* 0x009896800000895d */ /* 0x002fea0003900000 */
[----:B------:R-:W1:Y:S02]  /*6840*/  @!P0 SYNCS.PHASECHK.TRANS64 P0, [R9+URZ], R4 ;  /* 0x00000004090085a7 */ /* 0x000e64000800007f */
[----:B-1----:R-:W-:Y:S05]  /*6850*/  @!P0 BRA `(.L_x_117) ;  /* 0xfffffffc00f08947 */ /* 0x002fea000383ffff */
[----:B------:R-:W-:Y:S05]  /*6860*/  BRA `(.L_x_144) ;  /* 0xfffffff400847947 */ /* 0x000fea000383ffff */
.L_x_118:
[----:B0-----:R0:W1:Y:S02]  /*6870*/  SYNCS.PHASECHK.TRANS64.TRYWAIT P0, [R6+URZ], R5 ;  /* 0x00000005060075a7 */ /* 0x001064000800017f */
[----:B-1----:R-:W-:Y:S05]  /*6880*/  @!P0 NANOSLEEP.SYNCS 0x989680 ;  /* 0x009896800000895d */ /* 0x002fea0003900000 */
[----:B------:R-:W1:Y:S02]  /*6890*/  @!P0 SYNCS.PHASECHK.TRANS64 P0, [R6+URZ], R5 ;  /* 0x00000005060085a7 */ /* 0x000e64000800007f */
[----:B-1----:R-:W-:Y:S05]  /*68a0*/  @!P0 BRA `(.L_x_118) ;  /* 0xfffffffc00f08947 */ /* 0x002fea000383ffff */
[----:B------:R-:W-:Y:S05]  /*68b0*/  BRA `(.L_x_145) ;  /* 0xfffffff400947947 */ /* 0x000fea000383ffff */
.L_x_119:
[----:B0-----:R0:W1:Y:S02]  /*68c0*/  SYNCS.PHASECHK.TRANS64.TRYWAIT P0, [R9+URZ], R4 ;  /* 0x00000004090075a7 */ /* 0x001064000800017f */
[----:B-1----:R-:W-:Y:S05]  /*68d0*/  @!P0 NANOSLEEP.SYNCS 0x989680 ;  /* 0x009896800000895d */ /* 0x002fea0003900000 */
[----:B------:R-:W1:Y:S02]  /*68e0*/  @!P0 SYNCS.PHASECHK.TRANS64 P0, [R9+URZ], R4 ;  /* 0x00000004090085a7 */ /* 0x000e64000800007f */
[----:B-1----:R-:W-:Y:S05]  /*68f0*/  @!P0 BRA `(.L_x_119) ;  /* 0xfffffffc00f08947 */ /* 0x002fea000383ffff */
[----:B------:R-:W-:Y:S05]  /*6900*/  BRA `(.L_x_146) ;  /* 0xfffffff400a47947 */ /* 0x000fea000383ffff */
.L_x_120:
[----:B0-----:R0:W1:Y:S02]  /*6910*/  SYNCS.PHASECHK.TRANS64.TRYWAIT P0, [R6+URZ], R5 ;  /* 0x00000005060075a7 */ /* 0x001064000800017f */
[----:B-1----:R-:W-:Y:S05]  /*6920*/  @!P0 NANOSLEEP.SYNCS 0x989680 ;  /* 0x009896800000895d */ /* 0x002fea0003900000 */
[----:B------:R-:W1:Y:S02]  /*6930*/  @!P0 SYNCS.PHASECHK.TRANS64 P0, [R6+URZ], R5 ;  /* 0x00000005060085a7 */ /* 0x000e64000800007f */
[----:B-1----:R-:W-:Y:S05]  /*6940*/  @!P0 BRA `(.L_x_120) ;  /* 0xfffffffc00f08947 */ /* 0x002fea000383ffff */
[----:B------:R-:W-:Y:S05]  /*6950*/  BRA `(.L_x_147) ;  /* 0xfffffff400b47947 */ /* 0x000fea000383ffff */
.L_x_121:
[----:B0-----:R0:W1:Y:S02]  /*6960*/  SYNCS.PHASECHK.TRANS64.TRYWAIT P0, [R9+URZ], R4 ;  /* 0x00000004090075a7 */ /* 0x001064000800017f */
[----:B-1----:R-:W-:Y:S05]  /*6970*/  @!P0 NANOSLEEP.SYNCS 0x989680 ;  /* 0x009896800000895d */ /* 0x002fea0003900000 */
[----:B------:R-:W1:Y:S02]  /*6980*/  @!P0 SYNCS.PHASECHK.TRANS64 P0, [R9+URZ], R4 ;  /* 0x00000004090085a7 */ /* 0x000e64000800007f */
[----:B-1----:R-:W-:Y:S05]  /*6990*/  @!P0 BRA `(.L_x_121) ;  /* 0xfffffffc00f08947 */ /* 0x002fea000383ffff */
[----:B------:R-:W-:Y:S05]  /*69a0*/  BRA `(.L_x_148) ;  /* 0xfffffff400c47947 */ /* 0x000fea000383ffff */
.L_x_122:
[----:B0-----:R0:W1:Y:S02]  /*69b0*/  SYNCS.PHASECHK.TRANS64.TRYWAIT P0, [R6+URZ], R5 ;  /* 0x00000005060075a7 */ /* 0x001064000800017f */
[----:B-1----:R-:W-:Y:S05]  /*69c0*/  @!P0 NANOSLEEP.SYNCS 0x989680 ;  /* 0x009896800000895d */ /* 0x002fea0003900000 */
[----:B------:R-:W1:Y:S02]  /*69d0*/  @!P0 SYNCS.PHASECHK.TRANS64 P0, [R6+URZ], R5 ;  /* 0x00000005060085a7 */ /* 0x000e64000800007f */
[----:B-1----:R-:W-:Y:S05]  /*69e0*/  @!P0 BRA `(.L_x_122) ;  /* 0xfffffffc00f08947 */ /* 0x002fea000383ffff */
[----:B------:R-:W-:Y:S05]  /*69f0*/  BRA `(.L_x_149) ;  /* 0xfffffff400d47947 */ /* 0x000fea000383ffff */
.L_x_123:
[----:B0-----:R0:W1:Y:S02]  /*6a00*/  SYNCS.PHASECHK.TRANS64.TRYWAIT P0, [R9+URZ], R4 ;  /* 0x00000004090075a7 */ /* 0x001064000800017f */
[----:B-1----:R-:W-:Y:S05]  /*6a10*/  @!P0 NANOSLEEP.SYNCS 0x989680 ;  /* 0x009896800000895d */ /* 0x002fea0003900000 */
[----:B------:R-:W1:Y:S02]  /*6a20*/  @!P0 SYNCS.PHASECHK.TRANS64 P0, [R9+URZ], R4 ;  /* 0x00000004090085a7 */ /* 0x000e64000800007f */
[----:B-1----:R-:W-:Y:S05]  /*6a30*/  @!P0 BRA `(.L_x_123) ;  /* 0xfffffffc00f08947 */ /* 0x002fea000383ffff */
[----:B------:R-:W-:Y:S05]  /*6a40*/  BRA `(.L_x_150) ;  /* 0xfffffff400e47947 */ /* 0x000fea000383ffff */
.L_x_124:
[----:B0-----:R0:W1:Y:S02]  /*6a50*/  SYNCS.PHASECHK.TRANS64.TRYWAIT P0, [R6+URZ], R5 ;  /* 0x00000005060075a7 */ /* 0x001064000800017f */
[----:B-1----:R-:W-:Y:S05]  /*6a60*/  @!P0 NANOSLEEP.SYNCS 0x989680 ;  /* 0x009896800000895d */ /* 0x002fea0003900000 */
[----:B------:R-:W1:Y:S02]  /*6a70*/  @!P0 SYNCS.PHASECHK.TRANS64 P0, [R6+URZ], R5 ;  /* 0x00000005060085a7 */ /* 0x000e64000800007f */
[----:B-1----:R-:W-:Y:S05]  /*6a80*/  @!P0 BRA `(.L_x_124) ;  /* 0xfffffffc00f08947 */ /* 0x002fea000383ffff */
[----:B------:R-:W-:Y:S05]  /*6a90*/  BRA `(.L_x_151) ;  /* 0xfffffff400ec7947 */ /* 0x000fea000383ffff */
.L_x_152:
[----:B------:R-:W-:-:S00]  /*6aa0*/  BRA `(.L_x_152) ;  /* 0xfffffffc00fc7947 */ /* 0x000fc0000383ffff */
[----:B------:R-:W-:-:S00]  /*6ab0*/  NOP ;  /* 0x0000000000007918 */ /* 0x000fc00000000000 */
        /* <DEDUP_REMOVED lines=12> */
.L_x_153:


//--------------------- .nv.shared._ZN7cutlass13device_kernelINS_4gemm6kernel13GemmUniversalIN4cute5tupleIJiiiiEEENS1_10collective13CollectiveMmaINS1_40MainloopSm90TmaGmmaWarpSpecializedSparseILi18ENS5_IJNS4_1CILi1EEESB_SB_EEENS1_32KernelTmaWarpSpecializedPingpongEEENS5_IJNSA_ILi64EEESF_SF_EEENS_6half_tENS5_IJNS4_6LayoutINS5_IJiNS5_IJNSA_ILi2EEEiEEEiEEENS5_IJlNS5_IJSB_SJ_EEElEEEEENSI_INS5_IJNS5_IJNS5_IJNSA_ILi8EEESJ_NSA_ILi4EEEEEEiEEENS5_IJNS5_IJNSA_ILi16EEESJ_SJ_EEEiEEEiEEENS5_IJNS5_IJNS5_IJSF_ST_NSA_ILi1024EEEEEENSA_ILi4096EEEEEENS5_IJNS5_IJSB_NSA_ILi512EEENSA_ILi32EEEEEElEEElEEEEEEEESH_NS5_IJlSB_lEEENS4_8TiledMMAINS4_8MMA_AtomIJNS4_4SM904GMMA6SPARSE26GMMA_64x64x32_F32F16F16_SSILNS1C_5MajorE0ELS1F_0ELNS1C_7ScaleInE1ELS1G_1ELNS1C_9SparseSelE0EEEEEENSI_ISC_NS5_IJNSA_ILi0EEES1K_S1K_EEEEENS5_IJNS4_10UnderscoreES1N_S1N_EEEEENS4_13SM90_TMA_LOADENS4_14ComposedLayoutINS4_7SwizzleILi2ELi4ELi3EEENS4_25smem_sparse_ptr_flag_bitsILi2ELi16EEENSI_INS5_IJNS5_IJSB_SP_EEENS5_IJSJ_S12_EEEEEENS5_IJNS5_IJS1K_SF_EEESM_EEEEEEEvNS4_8identityES1Q_NS1R_INS1S_ILi3ELi4ELi3EEENS4_18smem_ptr_flag_bitsILi16EEENSI_INS5_IJSP_SF_EEENS5_IJSF_SB_EEEEEEEvS23_EENS_8epilogue10collective6detail29Sm90TmaWarpSpecializedAdapterINS2D_15DefaultEpilogueIfNS5_IJSB_llEEES2H_NS2C_6thread17LinearCombinationIfLi1EffLNS2I_9ScaleType4KindE0ELNS_15FloatRoundStyleE2EfEENS1_15EpilogueDefaultEEEEEvvEEEEvNT_6ParamsE --------------------------
	.section	.nv.shared._ZN7cutlass13device_kernelINS_4gemm6kernel13GemmUniversalIN4cute5tupleIJiiiiEEENS1_10collective13CollectiveMmaINS1_40MainloopSm90TmaGmmaWarpSpecializedSparseILi18ENS5_IJNS4_1CILi1EEESB_SB_EEENS1_32KernelTmaWarpSpecializedPingpongEEENS5_IJNSA_ILi64EEESF_SF_EEENS_6half_tENS5_IJNS4_6LayoutINS5_IJiNS5_IJNSA_ILi2EEEiEEEiEEENS5_IJlNS5_IJSB_SJ_EEElEEEEENSI_INS5_IJNS5_IJNS5_IJNSA_ILi8EEESJ_NSA_ILi4EEEEEEiEEENS5_IJNS5_IJNSA_ILi16EEESJ_SJ_EEEiEEEiEEENS5_IJNS5_IJNS5_IJSF_ST_NSA_ILi1024EEEEEENSA_ILi4096EEEEEENS5_IJNS5_IJSB_NSA_ILi512EEENSA_ILi32EEEEEElEEElEEEEEEEESH_NS5_IJlSB_lEEENS4_8TiledMMAINS4_8MMA_AtomIJNS4_4SM904GMMA6SPARSE26GMMA_64x64x32_F32F16F16_SSILNS1C_5MajorE0ELS1F_0ELNS1C_7ScaleInE1ELS1G_1ELNS1C_9SparseSelE0EEEEEENSI_ISC_NS5_IJNSA_ILi0EEES1K_S1K_EEEEENS5_IJNS4_10UnderscoreES1N_S1N_EEEEENS4_13SM90_TMA_LOADENS4_14ComposedLayoutINS4_7SwizzleILi2ELi4ELi3EEENS4_25smem_sparse_ptr_flag_bitsILi2ELi16EEENSI_INS5_IJNS5_IJSB_SP_EEENS5_IJSJ_S12_EEEEEENS5_IJNS5_IJS1K_SF_EEESM_EEEEEEEvNS4_8identityES1Q_NS1R_INS1S_ILi3ELi4ELi3EEENS4_18smem_ptr_flag_bitsILi16EEENSI_INS5_IJSP_SF_EEENS5_IJSF_SB_EEEEEEEvS23_EENS_8epilogue10collective6detail29Sm90TmaWarpSpecializedAdapterINS2D_15DefaultEpilogueIfNS5_IJSB_llEEES2H_NS2C_6thread17LinearCombinationIfLi1EffLNS2I_9ScaleType4KindE0ELNS_15FloatRoundStyleE2EfEENS1_15EpilogueDefaultEEEEEvvEEEEvNT_6ParamsE,"aw",@nobits
	.sectionflags	@""
	.align	16
	.zero		1024


//--------------------- .nv.shared.reserved.0     --------------------------
	.section	.nv.shared.reserved.0,"aw",@nobits
	.weak		__nv_reservedSMEM_offset_0_alias
	.size		__nv_reservedSMEM_offset_0_alias, 0, 0
	.other		__nv_reservedSMEM_offset_0_alias,@"STO_CUDA_RESERVED_SHARED STV_DEFAULT"
__nv_reservedSMEM_offset_0_alias:
	.zero		0


//--------------------- .nv.global                --------------------------
	.section	.nv.global,"aw",@nobits
.nv.global:
	.type		_ZN39_INTERNAL_25f3b883_4_k_cu_ad6bc0db_26054cute1_E,@object
	.size		_ZN39_INTERNAL_25f3b883_4_k_cu_ad6bc0db_26054cute1_E,(_ZN39_INTERNAL_25f3b883_4_k_cu_ad6bc0db_26054cuda3std3__45__cpo6cbeginE - _ZN39_INTERNAL_25f3b883_4_k_cu_ad6bc0db_26054cute1_E)
_ZN39_INTERNAL_25f3b883_4_k_cu_ad6bc0db_26054cute1_E:
	.zero		1
	.type		_ZN39_INTERNAL_25f3b883_4_k_cu_ad6bc0db_26054cuda3std3__45__cpo6cbeginE,@object
	.size		_ZN39_INTERNAL_25f3b883_4_k_cu_ad6bc0db_26054cuda3std3__45__cpo6cbeginE,(_ZN39_INTERNAL_25f3b883_4_k_cu_ad6bc0db_26054cuda3std3__48in_placeE - _ZN39_INTERNAL_25f3b883_4_k_cu_ad6bc0db_26054cuda3std3__45__cpo6cbeginE)
_ZN39_INTERNAL_25f3b883_4_k_cu_ad6bc0db_26054cuda3std3__45__cpo6cbeginE:
	.zero		1
	.type		_ZN39_INTERNAL_25f3b883_4_k_cu_ad6bc0db_26054cuda3std3__48in_placeE,@object
	.size		_ZN39_INTERNAL_25f3b883_4_k_cu_ad6bc0db_26054cuda3std3__48in_placeE,(_ZN39_INTERNAL_25f3b883_4_k_cu_ad6bc0db_26054cuda3std6ranges3__45__cpo9iter_moveE - _ZN39_INTERNAL_25f3b883_4_k_cu_ad6bc0db_26054cuda3std3__48in_placeE)
_ZN39_INTERNAL_25f3b883_4_k_cu_ad6bc0db_26054cuda3std3__48in_placeE:
	.zero		1
	.type		_ZN39_INTERNAL_25f3b883_4_k_cu_ad6bc0db_26054cuda3std6ranges3__45__cpo9iter_moveE,@object
	.size		_ZN39_INTERNAL_25f3b883_4_k_cu_ad6bc0db_26054cuda3std6ranges3__45__cpo9iter_moveE,(_ZN39_INTERNAL_25f3b883_4_k_cu_ad6bc0db_26054cuda3std3__45__cpo5beginE - _ZN39_INTERNAL_25f3b883_4_k_cu_ad6bc0db_26054cuda3std6ranges3__45__cpo9iter_moveE)
_ZN39_INTERNAL_25f3b883_4_k_cu_ad6bc0db_26054cuda3std6ranges3__45__cpo9iter_moveE:
	.zero		1
	.type		_ZN39_INTERNAL_25f3b883_4_k_cu_ad6bc0db_26054cuda3std3__45__cpo5beginE,@object
	.size		_ZN39_INTERNAL_25f3b883_4_k_cu_ad6bc0db_26054cuda3std3__45__cpo5beginE,(_ZN39_INTERNAL_25f3b883_4_k_cu_ad6bc0db_26054cuda3std3__441_GLOBAL__N__25f3b883_4_k_cu_ad6bc0db_26056ignoreE - _ZN39_INTERNAL_25f3b883_4_k_cu_ad6bc0db_26054cuda3std3__45__cpo5beginE)
_ZN39_INTERNAL_25f3b883_4_k_cu_ad6bc0db_26054cuda3std3__45__cpo5beginE:
	.zero		1
	.type		_ZN39_INTERNAL_25f3b883_4_k_cu_ad6bc0db_26054cuda3std3__441_GLOBAL__N__25f3b883_4_k_cu_ad6bc0db_26056ignoreE,@object
	.size		_ZN39_INTERNAL_25f3b883_4_k_cu_ad6bc0db_26054cuda3std3__441_GLOBAL__N__25f3b883_4_k_cu_ad6bc0db_26056ignoreE,(_ZN39_INTERNAL_25f3b883_4_k_cu_ad6bc0db_26054cute7productE - _ZN39_INTERNAL_25f3b883_4_k_cu_ad6bc0db_26054cuda3std3__441_GLOBAL__N__25f3b883_4_k_cu_ad6bc0db_26056ignoreE)
_ZN39_INTERNAL_25f3b883_4_k_cu_ad6bc0db_26054cuda3std3__441_GLOBAL__N__25f3b883_4_k_cu_ad6bc0db_26056ignoreE:
	.zero		1
	.type		_ZN39_INTERNAL_25f3b883_4_k_cu_ad6bc0db_26054cute7productE,@object
	.size		_ZN39_INTERNAL_25f3b883_4_k_cu_ad6bc0db_26054cute7productE,(_ZN39_INTERNAL_25f3b883_4_k_cu_ad6bc0db_26054cuda3std3__45__cpo3endE - _ZN39_INTERNAL_25f3b883_4_k_cu_ad6bc0db_26054cute7productE)
_ZN39_INTERNAL_25f3b883_4_k_cu_ad6bc0db_26054cute7productE:
	.zero		1
	.type		_ZN39_INTERNAL_25f3b883_4_k_cu_ad6bc0db_26054cuda3std3__45__cpo3endE,@object
	.size		_ZN39_INTERNAL_25f3b883_4_k_cu_ad6bc0db_26054cuda3std3__45__cpo3endE,(_ZN39_INTERNAL_25f3b883_4_k_cu_ad6bc0db_26054cuda3std3__419piecewise_constructE - _ZN39_INTERNAL_25f3b883_4_k_cu_ad6bc0db_26054cuda3std3__45__cpo3endE)
_ZN39_INTERNAL_25f3b883_4_k_cu_ad6bc0db_26054cuda3std3__45__cpo3endE:
	.zero		1
	.type		_ZN39_INTERNAL_25f3b883_4_k_cu_ad6bc0db_26054cuda3std3__419piecewise_constructE,@object
	.size		_ZN39_INTERNAL_25f3b883_4_k_cu_ad6bc0db_26054cuda3std3__419piecewise_constructE,(_ZN39_INTERNAL_25f3b883_4_k_cu_ad6bc0db_26054cuda3std3__45__cpo4cendE - _ZN39_INTERNAL_25f3b883_4_k_cu_ad6bc0db_26054cuda3std3__419piecewise_constructE)
_ZN39_INTERNAL_25f3b883_4_k_cu_ad6bc0db_26054cuda3std3__419piecewise_constructE:
	.zero		1
	.type		_ZN39_INTERNAL_25f3b883_4_k_cu_ad6bc0db_26054cuda3std3__45__cpo4cendE,@object
	.size		_ZN39_INTERNAL_25f3b883_4_k_cu_ad6bc0db_26054cuda3std3__45__cpo4cendE,(_ZN39_INTERNAL_25f3b883_4_k_cu_ad6bc0db_26054cuda3std6ranges3__45__cpo4swapE - _ZN39_INTERNAL_25f3b883_4_k_cu_ad6bc0db_26054cuda3std3__45__cpo4cendE)
_ZN39_INTERNAL_25f3b883_4_k_cu_ad6bc0db_26054cuda3std3__45__cpo4cendE:
	.zero		1
	.type		_ZN39_INTERNAL_25f3b883_4_k_cu_ad6bc0db_26054cuda3std6ranges3__45__cpo4swapE,@object
	.size		_ZN39_INTERNAL_25f3b883_4_k_cu_ad6bc0db_26054cuda3std6ranges3__45__cpo4swapE,(.L_7 - _ZN39_INTERNAL_25f3b883_4_k_cu_ad6bc0db_26054cuda3std6ranges3__45__cpo4swapE)
_ZN39_INTERNAL_25f3b883_4_k_cu_ad6bc0db_26054cuda3std6ranges3__45__cpo4swapE:
	.zero		1
.L_7:


//--------------------- .nv.constant0._ZN7cutlass13device_kernelINS_4gemm6kernel13GemmUniversalIN4cute5tupleIJiiiiEEENS1_10collective13CollectiveMmaINS1_40MainloopSm90TmaGmmaWarpSpecializedSparseILi18ENS5_IJNS4_1CILi1EEESB_SB_EEENS1_32KernelTmaWarpSpecializedPingpongEEENS5_IJNSA_ILi64EEESF_SF_EEENS_6half_tENS5_IJNS4_6LayoutINS5_IJiNS5_IJNSA_ILi2EEEiEEEiEEENS5_IJlNS5_IJSB_SJ_EEElEEEEENSI_INS5_IJNS5_IJNS5_IJNSA_ILi8EEESJ_NSA_ILi4EEEEEEiEEENS5_IJNS5_IJNSA_ILi16EEESJ_SJ_EEEiEEEiEEENS5_IJNS5_IJNS5_IJSF_ST_NSA_ILi1024EEEEEENSA_ILi4096EEEEEENS5_IJNS5_IJSB_NSA_ILi512EEENSA_ILi32EEEEEElEEElEEEEEEEESH_NS5_IJlSB_lEEENS4_8TiledMMAINS4_8MMA_AtomIJNS4_4SM904GMMA6SPARSE26GMMA_64x64x32_F32F16F16_SSILNS1C_5MajorE0ELS1F_0ELNS1C_7ScaleInE1ELS1G_1ELNS1C_9SparseSelE0EEEEEENSI_ISC_NS5_IJNSA_ILi0EEES1K_S1K_EEEEENS5_IJNS4_10UnderscoreES1N_S1N_EEEEENS4_13SM90_TMA_LOADENS4_14ComposedLayoutINS4_7SwizzleILi2ELi4ELi3EEENS4_25smem_sparse_ptr_flag_bitsILi2ELi16EEENSI_INS5_IJNS5_IJSB_SP_EEENS5_IJSJ_S12_EEEEEENS5_IJNS5_IJS1K_SF_EEESM_EEEEEEEvNS4_8identityES1Q_NS1R_INS1S_ILi3ELi4ELi3EEENS4_18smem_ptr_flag_bitsILi16EEENSI_INS5_IJSP_SF_EEENS5_IJSF_SB_EEEEEEEvS23_EENS_8epilogue10collective6detail29Sm90TmaWarpSpecializedAdapterINS2D_15DefaultEpilogueIfNS5_IJSB_llEEES2H_NS2C_6thread17LinearCombinationIfLi1EffLNS2I_9ScaleType4KindE0ELNS_15FloatRoundStyleE2EfEENS1_15EpilogueDefaultEEEEEvvEEEEvNT_6ParamsE --------------------------
	.section	.nv.constant0._ZN7cutlass13device_kernelINS_4gemm6kernel13GemmUniversalIN4cute5tupleIJiiiiEEENS1_10collective13CollectiveMmaINS1_40MainloopSm90TmaGmmaWarpSpecializedSparseILi18ENS5_IJNS4_1CILi1EEESB_SB_EEENS1_32KernelTmaWarpSpecializedPingpongEEENS5_IJNSA_ILi64EEESF_SF_EEENS_6half_tENS5_IJNS4_6LayoutINS5_IJiNS5_IJNSA_ILi2EEEiEEEiEEENS5_IJlNS5_IJSB_SJ_EEElEEEEENSI_INS5_IJNS5_IJNS5_IJNSA_ILi8EEESJ_NSA_ILi4EEEEEEiEEENS5_IJNS5_IJNSA_ILi16EEESJ_SJ_EEEiEEEiEEENS5_IJNS5_IJNS5_IJSF_ST_NSA_ILi1024EEEEEENSA_ILi4096EEEEEENS5_IJNS5_IJSB_NSA_ILi512EEENSA_ILi32EEEEEElEEElEEEEEEEESH_NS5_IJlSB_lEEENS4_8TiledMMAINS4_8MMA_AtomIJNS4_4SM904GMMA6SPARSE26GMMA_64x64x32_F32F16F16_SSILNS1C_5MajorE0ELS1F_0ELNS1C_7ScaleInE1ELS1G_1ELNS1C_9SparseSelE0EEEEEENSI_ISC_NS5_IJNSA_ILi0EEES1K_S1K_EEEEENS5_IJNS4_10UnderscoreES1N_S1N_EEEEENS4_13SM90_TMA_LOADENS4_14ComposedLayoutINS4_7SwizzleILi2ELi4ELi3EEENS4_25smem_sparse_ptr_flag_bitsILi2ELi16EEENSI_INS5_IJNS5_IJSB_SP_EEENS5_IJSJ_S12_EEEEEENS5_IJNS5_IJS1K_SF_EEESM_EEEEEEEvNS4_8identityES1Q_NS1R_INS1S_ILi3ELi4ELi3EEENS4_18smem_ptr_flag_bitsILi16EEENSI_INS5_IJSP_SF_EEENS5_IJSF_SB_EEEEEEEvS23_EENS_8epilogue10collective6detail29Sm90TmaWarpSpecializedAdapterINS2D_15DefaultEpilogueIfNS5_IJSB_llEEES2H_NS2C_6thread17LinearCombinationIfLi1EffLNS2I_9ScaleType4KindE0ELNS_15FloatRoundStyleE2EfEENS1_15EpilogueDefaultEEEEEvvEEEEvNT_6ParamsE,"a",@progbits
	.sectionflags	@""
	.align	4
.nv.constant0._ZN7cutlass13device_kernelINS_4gemm6kernel13GemmUniversalIN4cute5tupleIJiiiiEEENS1_10collective13CollectiveMmaINS1_40MainloopSm90TmaGmmaWarpSpecializedSparseILi18ENS5_IJNS4_1CILi1EEESB_SB_EEENS1_32KernelTmaWarpSpecializedPingpongEEENS5_IJNSA_ILi64EEESF_SF_EEENS_6half_tENS5_IJNS4_6LayoutINS5_IJiNS5_IJNSA_ILi2EEEiEEEiEEENS5_IJlNS5_IJSB_SJ_EEElEEEEENSI_INS5_IJNS5_IJNS5_IJNSA_ILi8EEESJ_NSA_ILi4EEEEEEiEEENS5_IJNS5_IJNSA_ILi16EEESJ_SJ_EEEiEEEiEEENS5_IJNS5_IJNS5_IJSF_ST_NSA_ILi1024EEEEEENSA_ILi4096EEEEEENS5_IJNS5_IJSB_NSA_ILi512EEENSA_ILi32EEEEEElEEElEEEEEEEESH_NS5_IJlSB_lEEENS4_8TiledMMAINS4_8MMA_AtomIJNS4_4SM904GMMA6SPARSE26GMMA_64x64x32_F32F16F16_SSILNS1C_5MajorE0ELS1F_0ELNS1C_7ScaleInE1ELS1G_1ELNS1C_9SparseSelE0EEEEEENSI_ISC_NS5_IJNSA_ILi0EEES1K_S1K_EEEEENS5_IJNS4_10UnderscoreES1N_S1N_EEEEENS4_13SM90_TMA_LOADENS4_14ComposedLayoutINS4_7SwizzleILi2ELi4ELi3EEENS4_25smem_sparse_ptr_flag_bitsILi2ELi16EEENSI_INS5_IJNS5_IJSB_SP_EEENS5_IJSJ_S12_EEEEEENS5_IJNS5_IJS1K_SF_EEESM_EEEEEEEvNS4_8identityES1Q_NS1R_INS1S_ILi3ELi4ELi3EEENS4_18smem_ptr_flag_bitsILi16EEENSI_INS5_IJSP_SF_EEENS5_IJSF_SB_EEEEEEEvS23_EENS_8epilogue10collective6detail29Sm90TmaWarpSpecializedAdapterINS2D_15DefaultEpilogueIfNS5_IJSB_llEEES2H_NS2C_6thread17LinearCombinationIfLi1EffLNS2I_9ScaleType4KindE0ELNS_15FloatRoundStyleE2EfEENS1_15EpilogueDefaultEEEEEvvEEEEvNT_6ParamsE:
	.zero		1920


//--------------------- SYMBOLS --------------------------

	.type		.nv.reservedSmem.offset0,@object
	.size		.nv.reservedSmem.offset0,0x4
